	.target	sm_100a

	.elftype	@"ET_EXEC"


//--------------------- .note.nv.tkinfo           --------------------------
	.section	.note.nv.tkinfo,"",@"SHT_NOTE"
	.sectionflags	@"SHF_NOTE_NV_TKINFO"
	.tkinfo
        /*0018*/ 	.word	0x00000002
        /*0030*/ 	.string	""
        /*0030*/ 	.string	"ptxas"
        /*0030*/ 	.string	"Cuda compilation tools, release 13.0, V13.0.88"
        /*0030*/ 	.string	"Build cuda_13.0.r13.0/compiler.36424714_0"
        /*0030*/ 	.string	"-arch sm_100a -m 64 "



//--------------------- .note.nv.cuinfo           --------------------------
	.section	.note.nv.cuinfo,"",@"SHT_NOTE"
	.sectionflags	@"SHF_NOTE_NV_CUINFO"
        /*0018*/ 	.short	0x0002
        /*001a*/ 	.short	0x0064
        /*001c*/ 	.short	0x0082
	.zero		2


//--------------------- .nv.info                  --------------------------
	.section	.nv.info,"",@"SHT_CUDA_INFO"
	.align	4


	//----- nvinfo : EIATTR_REGCOUNT
	.align		4
        /*0000*/ 	.byte	0x04, 0x2f
        /*0002*/ 	.short	(.L_19 - .L_18)
	.align		4
.L_18:
        /*0004*/ 	.word	index@(_ZN7cutlass13device_kernelINS_4gemm6kernel13GemmUniversalIN4cute5tupleIJiiiiEEENS1_10collective13CollectiveMmaINS1_35MainloopSm100TmaUmmaWarpSpecializedILi8ELi2ELi4ENS5_IJNS4_1CILi1EEESB_SB_EEEEENS5_IJNSA_ILi128EEENSA_ILi64EEESE_EEENS_12float_e4m3_tENS5_IJSB_llEEESH_SI_NS4_8TiledMMAINS4_8MMA_AtomIJNS4_10MMA_TraitsINS4_19SM100_MMA_F8F6F4_SSEJSH_SH_fSE_SF_NS4_17integral_constantINS4_4UMMA5MajorELSP_1EEESQ_NSN_INSO_7ScaleInELSR_0EEESS_EEEEEENS4_6LayoutISC_NS5_IJNSA_ILi0EEESW_SW_EEEEENS5_IJNS4_10UnderscoreESZ_SZ_EEEEENS4_13SM90_TMA_LOADENS4_14ComposedLayoutINS4_7SwizzleILi3ELi4ELi3EEENS4_18smem_ptr_flag_bitsILi8EEENSV_INS5_IJSE_NSA_ILi8EEEEEENS5_IJSB_SE_EEEEEEEvNS4_8identityES12_NS13_INS14_ILi2ELi4ELi3EEES17_NSV_INS5_IJSF_S18_EEENS5_IJSB_SF_EEEEEEEvS1D_EENS_8epilogue10collective18CollectiveEpilogueINS1K_23Sm100TmaWarpSpecializedILi1ELi1ELi64ELb0ELb0EEEJSG_NS5_IJNSV_ISE_SB_EENSV_ISF_SB_EEEEESH_NS5_IJlSB_lEEESH_S1S_NS1K_6fusion15FusionCallbacksIS1O_NS1T_17LinearCombinationISH_fSH_fLNS_15FloatRoundStyleE2EEESG_S1R_JEEENS4_5SM1004TMEM4LOAD26SM100_TMEM_LOAD_32dp32b64xES12_NS13_IS1E_S17_NSV_INS5_IJS18_SF_EEENS5_IJSF_SB_EEEEEEENS4_39AutoVectorizingCopyWithAssumedAlignmentILi128EEENS4_14SM90_TMA_STOREES26_S28_S28_EEEvvEEEEvNT_6ParamsE)
        /*0008*/ 	.word	0x000000c2


	//----- nvinfo : EIATTR_FRAME_SIZE
	.align		4
.L_19:
        /*000c*/ 	.byte	0x04, 0x11
        /*000e*/ 	.short	(.L_21 - .L_20)
	.align		4
.L_20:
        /*0010*/ 	.word	index@($__internal_2_$__cuda_sm10x_tcgen05_guardrail_trap_unallocated_columns_being_dealloced)
        /*0014*/ 	.word	0x00000000


	//----- nvinfo : EIATTR_FRAME_SIZE
	.align		4
.L_21:
        /*0018*/ 	.byte	0x04, 0x11
        /*001a*/ 	.short	(.L_23 - .L_22)
	.align		4
.L_22:
        /*001c*/ 	.word	index@($__internal_1_$__cuda_sm10x_tcgen05_guardrail_trap_phase_invalid_during_alloc)
        /*0020*/ 	.word	0x00000000


	//----- nvinfo : EIATTR_FRAME_SIZE
	.align		4
.L_23:
        /*0024*/ 	.byte	0x04, 0x11
        /*0026*/ 	.short	(.L_25 - .L_24)
	.align		4
.L_24:
        /*0028*/ 	.word	index@($__internal_0_$__cuda_sm10x_tcgen05_guardrail_trap_col_being_dealloced_not_returned_by_alloc)
        /*002c*/ 	.word	0x00000000


	//----- nvinfo : EIATTR_FRAME_SIZE
	.align		4
.L_25:
        /*0030*/ 	.byte	0x04, 0x11
        /*0032*/ 	.short	(.L_27 - .L_26)
	.align		4
.L_26:
        /*0034*/ 	.word	index@(_ZN7cutlass13device_kernelINS_4gemm6kernel13GemmUniversalIN4cute5tupleIJiiiiEEENS1_10collective13CollectiveMmaINS1_35MainloopSm100TmaUmmaWarpSpecializedILi8ELi2ELi4ENS5_IJNS4_1CILi1EEESB_SB_EEEEENS5_IJNSA_ILi128EEENSA_ILi64EEESE_EEENS_12float_e4m3_tENS5_IJSB_llEEESH_SI_NS4_8TiledMMAINS4_8MMA_AtomIJNS4_10MMA_TraitsINS4_19SM100_MMA_F8F6F4_SSEJSH_SH_fSE_SF_NS4_17integral_constantINS4_4UMMA5MajorELSP_1EEESQ_NSN_INSO_7ScaleInELSR_0EEESS_EEEEEENS4_6LayoutISC_NS5_IJNSA_ILi0EEESW_SW_EEEEENS5_IJNS4_10UnderscoreESZ_SZ_EEEEENS4_13SM90_TMA_LOADENS4_14ComposedLayoutINS4_7SwizzleILi3ELi4ELi3EEENS4_18smem_ptr_flag_bitsILi8EEENSV_INS5_IJSE_NSA_ILi8EEEEEENS5_IJSB_SE_EEEEEEEvNS4_8identityES12_NS13_INS14_ILi2ELi4ELi3EEES17_NSV_INS5_IJSF_S18_EEENS5_IJSB_SF_EEEEEEEvS1D_EENS_8epilogue10collective18CollectiveEpilogueINS1K_23Sm100TmaWarpSpecializedILi1ELi1ELi64ELb0ELb0EEEJSG_NS5_IJNSV_ISE_SB_EENSV_ISF_SB_EEEEESH_NS5_IJlSB_lEEESH_S1S_NS1K_6fusion15FusionCallbacksIS1O_NS1T_17LinearCombinationISH_fSH_fLNS_15FloatRoundStyleE2EEESG_S1R_JEEENS4_5SM1004TMEM4LOAD26SM100_TMEM_LOAD_32dp32b64xES12_NS13_IS1E_S17_NSV_INS5_IJS18_SF_EEENS5_IJSF_SB_EEEEEEENS4_39AutoVectorizingCopyWithAssumedAlignmentILi128EEENS4_14SM90_TMA_STOREES26_S28_S28_EEEvvEEEEvNT_6ParamsE)
        /*0038*/ 	.word	0x00000000


	//----- nvinfo : EIATTR_MIN_STACK_SIZE
	.align		4
.L_27:
        /*003c*/ 	.byte	0x04, 0x12
        /*003e*/ 	.short	(.L_29 - .L_28)
	.align		4
.L_28:
        /*0040*/ 	.word	index@(_ZN7cutlass13device_kernelINS_4gemm6kernel13GemmUniversalIN4cute5tupleIJiiiiEEENS1_10collective13CollectiveMmaINS1_35MainloopSm100TmaUmmaWarpSpecializedILi8ELi2ELi4ENS5_IJNS4_1CILi1EEESB_SB_EEEEENS5_IJNSA_ILi128EEENSA_ILi64EEESE_EEENS_12float_e4m3_tENS5_IJSB_llEEESH_SI_NS4_8TiledMMAINS4_8MMA_AtomIJNS4_10MMA_TraitsINS4_19SM100_MMA_F8F6F4_SSEJSH_SH_fSE_SF_NS4_17integral_constantINS4_4UMMA5MajorELSP_1EEESQ_NSN_INSO_7ScaleInELSR_0EEESS_EEEEEENS4_6LayoutISC_NS5_IJNSA_ILi0EEESW_SW_EEEEENS5_IJNS4_10UnderscoreESZ_SZ_EEEEENS4_13SM90_TMA_LOADENS4_14ComposedLayoutINS4_7SwizzleILi3ELi4ELi3EEENS4_18smem_ptr_flag_bitsILi8EEENSV_INS5_IJSE_NSA_ILi8EEEEEENS5_IJSB_SE_EEEEEEEvNS4_8identityES12_NS13_INS14_ILi2ELi4ELi3EEES17_NSV_INS5_IJSF_S18_EEENS5_IJSB_SF_EEEEEEEvS1D_EENS_8epilogue10collective18CollectiveEpilogueINS1K_23Sm100TmaWarpSpecializedILi1ELi1ELi64ELb0ELb0EEEJSG_NS5_IJNSV_ISE_SB_EENSV_ISF_SB_EEEEESH_NS5_IJlSB_lEEESH_S1S_NS1K_6fusion15FusionCallbacksIS1O_NS1T_17LinearCombinationISH_fSH_fLNS_15FloatRoundStyleE2EEESG_S1R_JEEENS4_5SM1004TMEM4LOAD26SM100_TMEM_LOAD_32dp32b64xES12_NS13_IS1E_S17_NSV_INS5_IJS18_SF_EEENS5_IJSF_SB_EEEEEEENS4_39AutoVectorizingCopyWithAssumedAlignmentILi128EEENS4_14SM90_TMA_STOREES26_S28_S28_EEEvvEEEEvNT_6ParamsE)
        /*0044*/ 	.word	0x00000000
.L_29:


//--------------------- .nv.compat                --------------------------
	.section	.nv.compat,"",@"SHT_CUDA_COMPAT_INFO"
	.align	4
        /*0000*/ 	.byte	0x02, 0x09, 0x01, 0x00, 0x02, 0x02, 0x02, 0x00, 0x02, 0x05, 0x05, 0x00, 0x03, 0x07, 0x01, 0x01
        /*0010*/ 	.byte	0x02, 0x03, 0x01, 0x00, 0x02, 0x06, 0x01, 0x00, 0x04, 0x0b, 0x08, 0x00, 0x09, 0x00, 0x00, 0x00
        /*0020*/ 	.byte	0x00, 0x00, 0x00, 0x00


//--------------------- .nv.info._ZN7cutlass13device_kernelINS_4gemm6kernel13GemmUniversalIN4cute5tupleIJiiiiEEENS1_10collective13CollectiveMmaINS1_35MainloopSm100TmaUmmaWarpSpecializedILi8ELi2ELi4ENS5_IJNS4_1CILi1EEESB_SB_EEEEENS5_IJNSA_ILi128EEENSA_ILi64EEESE_EEENS_12float_e4m3_tENS5_IJSB_llEEESH_SI_NS4_8TiledMMAINS4_8MMA_AtomIJNS4_10MMA_TraitsINS4_19SM100_MMA_F8F6F4_SSEJSH_SH_fSE_SF_NS4_17integral_constantINS4_4UMMA5MajorELSP_1EEESQ_NSN_INSO_7ScaleInELSR_0EEESS_EEEEEENS4_6LayoutISC_NS5_IJNSA_ILi0EEESW_SW_EEEEENS5_IJNS4_10UnderscoreESZ_SZ_EEEEENS4_13SM90_TMA_LOADENS4_14ComposedLayoutINS4_7SwizzleILi3ELi4ELi3EEENS4_18smem_ptr_flag_bitsILi8EEENSV_INS5_IJSE_NSA_ILi8EEEEEENS5_IJSB_SE_EEEEEEEvNS4_8identityES12_NS13_INS14_ILi2ELi4ELi3EEES17_NSV_INS5_IJSF_S18_EEENS5_IJSB_SF_EEEEEEEvS1D_EENS_8epilogue10collective18CollectiveEpilogueINS1K_23Sm100TmaWarpSpecializedILi1ELi1ELi64ELb0ELb0EEEJSG_NS5_IJNSV_ISE_SB_EENSV_ISF_SB_EEEEESH_NS5_IJlSB_lEEESH_S1S_NS1K_6fusion15FusionCallbacksIS1O_NS1T_17LinearCombinationISH_fSH_fLNS_15FloatRoundStyleE2EEESG_S1R_JEEENS4_5SM1004TMEM4LOAD26SM100_TMEM_LOAD_32dp32b64xES12_NS13_IS1E_S17_NSV_INS5_IJS18_SF_EEENS5_IJSF_SB_EEEEEEENS4_39AutoVectorizingCopyWithAssumedAlignmentILi128EEENS4_14SM90_TMA_STOREES26_S28_S28_EEEvvEEEEvNT_6ParamsE --------------------------
	.section	.nv.info._ZN7cutlass13device_kernelINS_4gemm6kernel13GemmUniversalIN4cute5tupleIJiiiiEEENS1_10collective13CollectiveMmaINS1_35MainloopSm100TmaUmmaWarpSpecializedILi8ELi2ELi4ENS5_IJNS4_1CILi1EEESB_SB_EEEEENS5_IJNSA_ILi128EEENSA_ILi64EEESE_EEENS_12float_e4m3_tENS5_IJSB_llEEESH_SI_NS4_8TiledMMAINS4_8MMA_AtomIJNS4_10MMA_TraitsINS4_19SM100_MMA_F8F6F4_SSEJSH_SH_fSE_SF_NS4_17integral_constantINS4_4UMMA5MajorELSP_1EEESQ_NSN_INSO_7ScaleInELSR_0EEESS_EEEEEENS4_6LayoutISC_NS5_IJNSA_ILi0EEESW_SW_EEEEENS5_IJNS4_10UnderscoreESZ_SZ_EEEEENS4_13SM90_TMA_LOADENS4_14ComposedLayoutINS4_7SwizzleILi3ELi4ELi3EEENS4_18smem_ptr_flag_bitsILi8EEENSV_INS5_IJSE_NSA_ILi8EEEEEENS5_IJSB_SE_EEEEEEEvNS4_8identityES12_NS13_INS14_ILi2ELi4ELi3EEES17_NSV_INS5_IJSF_S18_EEENS5_IJSB_SF_EEEEEEEvS1D_EENS_8epilogue10collective18CollectiveEpilogueINS1K_23Sm100TmaWarpSpecializedILi1ELi1ELi64ELb0ELb0EEEJSG_NS5_IJNSV_ISE_SB_EENSV_ISF_SB_EEEEESH_NS5_IJlSB_lEEESH_S1S_NS1K_6fusion15FusionCallbacksIS1O_NS1T_17LinearCombinationISH_fSH_fLNS_15FloatRoundStyleE2EEESG_S1R_JEEENS4_5SM1004TMEM4LOAD26SM100_TMEM_LOAD_32dp32b64xES12_NS13_IS1E_S17_NSV_INS5_IJS18_SF_EEENS5_IJSF_SB_EEEEEEENS4_39AutoVectorizingCopyWithAssumedAlignmentILi128EEENS4_14SM90_TMA_STOREES26_S28_S28_EEEvvEEEEvNT_6ParamsE,"",@"SHT_CUDA_INFO"
	.sectionflags	@""
	.align	4


	//----- nvinfo : EIATTR_CUDA_API_VERSION
	.align		4
        /*0000*/ 	.byte	0x04, 0x37
        /*0002*/ 	.short	(.L_31 - .L_30)
.L_30:
        /*0004*/ 	.word	0x00000082


	//----- nvinfo : EIATTR_KPARAM_INFO
	.align		4
.L_31:
        /*0008*/ 	.byte	0x04, 0x17
        /*000a*/ 	.short	(.L_33 - .L_32)
.L_32:
        /*000c*/ 	.word	0x00000000
        /*0010*/ 	.short	0x0000
        /*0012*/ 	.short	0x0000
        /*0014*/ 	.byte	0x00, 0xf0, 0x01, 0x20


	//----- nvinfo : EIATTR_AT_ENTRY_FRAGMENTS
	.align		4
.L_33:
        /*0018*/ 	.byte	0x04, 0x4f
        /*001a*/ 	.short	(.L_35 - .L_34)


	//   ....[0]....
.L_34:
        /*001c*/ 	.word	0x00000006


	//----- nvinfo : EIATTR_RESERVED_SMEM_USED
	.align		4
.L_35:
        /*0020*/ 	.byte	0x01, 0x41
	.zero		2


	//----- nvinfo : EIATTR_SPARSE_MMA_MASK
	.align		4
        /*0024*/ 	.byte	0x03, 0x50
        /*0026*/ 	.short	0x0000


	//----- nvinfo : EIATTR_TCGEN05_1CTA_USED
	.align		4
        /*0028*/ 	.byte	0x01, 0x51
	.zero		2


	//----- nvinfo : EIATTR_MAXREG_COUNT
	.align		4
        /*002c*/ 	.byte	0x03, 0x1b
        /*002e*/ 	.short	0x00ff


	//----- nvinfo : EIATTR_NUM_BARRIERS
	.align		4
        /*0030*/ 	.byte	0x02, 0x4c
        /*0032*/ 	.byte	0x07
	.zero		1


	//----- nvinfo : EIATTR_EXTERNS
	.align		4
        /*0034*/ 	.byte	0x04, 0x0f
        /*0036*/ 	.short	(.L_37 - .L_36)


	//   ....[0]....
	.align		4
.L_36:
        /*0038*/ 	.word	index@(__assertfail)


	//----- nvinfo : EIATTR_MERCURY_ISA_VERSION
	.align		4
.L_37:
        /*003c*/ 	.byte	0x03, 0x5f
        /*003e*/ 	.short	0x0101


	//----- nvinfo : EIATTR_INT_WARP_WIDE_INSTR_OFFSETS
	.align		4
        /*0040*/ 	.byte	0x04, 0x31
        /*0042*/ 	.short	(.L_39 - .L_38)


	//   ....[0]....
.L_38:
        /*0044*/ 	.word	0x00001e00


	//   ....[1]....
        /*0048*/ 	.word	0x00003a70


	//   ....[2]....
        /*004c*/ 	.word	0x00003a90


	//   ....[3]....
        /*0050*/ 	.word	0x00003ac0


	//   ....[4]....
        /*0054*/ 	.word	0x000044d0


	//   ....[5]....
        /*0058*/ 	.word	0x000045c0


	//----- nvinfo : EIATTR_COOP_GROUP_MASK_REGIDS
	.align		4
.L_39:
        /*005c*/ 	.byte	0x04, 0x29
        /*005e*/ 	.short	(.L_41 - .L_40)


	//   ....[0]....
.L_40:
        /*0060*/ 	.word	0xffffffff


	//   ....[1]....
        /*0064*/ 	.word	0xffffffff


	//   ....[2]....
        /*0068*/ 	.word	0xffffffff


	//   ....[3]....
        /*006c*/ 	.word	0xffffffff


	//   ....[4]....
        /*0070*/ 	.word	0xffffffff


	//   ....[5]....
        /*0074*/ 	.word	0xffffffff


	//   ....[6]....
        /*0078*/ 	.word	0xffffffff


	//   ....[7]....
        /*007c*/ 	.word	0xffffffff


	//   ....[8]....
        /*0080*/ 	.word	0xffffffff


	//   ....[9]....
        /*0084*/ 	.word	0xffffffff


	//   ....[10]....
        /*0088*/ 	.word	0xffffffff


	//   ....[11]....
        /*008c*/ 	.word	0xffffffff


	//   ....[12]....
        /*0090*/ 	.word	0xffffffff


	//----- nvinfo : EIATTR_COOP_GROUP_INSTR_OFFSETS
	.align		4
.L_41:
        /*0094*/ 	.byte	0x04, 0x28
        /*0096*/ 	.short	(.L_43 - .L_42)


	//   ....[0]....
.L_42:
        /*0098*/ 	.word	0x00000090


	//   ....[1]....
        /*009c*/ 	.word	0x000004d0


	//   ....[2]....
        /*00a0*/ 	.word	0x000006c0


	//   ....[3]....
        /*00a4*/ 	.word	0x00000800


	//   ....[4]....
        /*00a8*/ 	.word	0x00000900


	//   ....[5]....
        /*00ac*/ 	.word	0x00000a70


	//   ....[6]....
        /*00b0*/ 	.word	0x00000c10


	//   ....[7]....
        /*00b4*/ 	.word	0x00001ce0


	//   ....[8]....
        /*00b8*/ 	.word	0x00002d00


	//   ....[9]....
        /*00bc*/ 	.word	0x00002f10


	//   ....[10]....
        /*00c0*/ 	.word	0x00002f40


	//   ....[11]....
        /*00c4*/ 	.word	0x00003950


	//   ....[12]....
        /*00c8*/ 	.word	0x00003b80


	//----- nvinfo : EIATTR_VRC_CTA_INIT_COUNT
	.align		4
.L_43:
        /*00cc*/ 	.byte	0x02, 0x4a
        /*00ce*/ 	.byte	0x80
	.zero		1


	//----- nvinfo : EIATTR_SYSCALL_OFFSETS
	.align		4
        /*00d0*/ 	.byte	0x04, 0x46
        /*00d2*/ 	.short	(.L_45 - .L_44)


	//   ....[0]....
.L_44:
        /*00d4*/ 	.word	0x00004fb0


	//   ....[1]....
        /*00d8*/ 	.word	0x000050f0


	//   ....[2]....
        /*00dc*/ 	.word	0x00005890


	//----- nvinfo : EIATTR_MBARRIER_INSTR_OFFSETS
	.align		4
.L_45:
        /*00e0*/ 	.byte	0x04, 0x39
        /*00e2*/ 	.short	(.L_47 - .L_46)


	//   ....[0]....
.L_46:
        /*00e4*/ 	.word	0x000005b0
        /*00e8*/ 	.word	0x000000ff
        /*00ec*/ 	.word	0x00000000
        /*00f0*/ 	.short	0x0100
        /*00f2*/ 	.byte	0x05
	.zero		1


	//   ....[1]....
        /*00f4*/ 	.word	0x000005c0
        /*00f8*/ 	.word	0x000000ff
        /*00fc*/ 	.word	0x00000040
        /*0100*/ 	.short	0x0100
        /*0102*/ 	.byte	0x05
	.zero		1


	//   ....[2]....
        /*0104*/ 	.word	0x000005d0
        /*0108*/ 	.word	0x000000ff
        /*010c*/ 	.word	0x00000008
        /*0110*/ 	.short	0x0100
        /*0112*/ 	.byte	0x05
	.zero		1


	//   ....[3]....
        /*0114*/ 	.word	0x000005e0
        /*0118*/ 	.word	0x000000ff
        /*011c*/ 	.word	0x00000048
        /*0120*/ 	.short	0x0100
        /*0122*/ 	.byte	0x05
	.zero		1


	//   ....[4]....
        /*0124*/ 	.word	0x000005f0
        /*0128*/ 	.word	0x000000ff
        /*012c*/ 	.word	0x00000010
        /*0130*/ 	.short	0x0100
        /*0132*/ 	.byte	0x05
	.zero		1


	//   ....[5]....
        /*0134*/ 	.word	0x00000600
        /*0138*/ 	.word	0x000000ff
        /*013c*/ 	.word	0x00000050
        /*0140*/ 	.short	0x0100
        /*0142*/ 	.byte	0x05
	.zero		1


	//   ....[6]....
        /*0144*/ 	.word	0x00000610
        /*0148*/ 	.word	0x000000ff
        /*014c*/ 	.word	0x00000018
        /*0150*/ 	.short	0x0100
        /*0152*/ 	.byte	0x05
	.zero		1


	//   ....[7]....
        /*0154*/ 	.word	0x00000620
        /*0158*/ 	.word	0x000000ff
        /*015c*/ 	.word	0x00000058
        /*0160*/ 	.short	0x0100
        /*0162*/ 	.byte	0x05
	.zero		1


	//   ....[8]....
        /*0164*/ 	.word	0x00000630
        /*0168*/ 	.word	0x000000ff
        /*016c*/ 	.word	0x00000020
        /*0170*/ 	.short	0x0100
        /*0172*/ 	.byte	0x05
	.zero		1


	//   ....[9]....
        /*0174*/ 	.word	0x00000640
        /*0178*/ 	.word	0x000000ff
        /*017c*/ 	.word	0x00000060
        /*0180*/ 	.short	0x0100
        /*0182*/ 	.byte	0x05
	.zero		1


	//   ....[10]....
        /*0184*/ 	.word	0x00000650
        /*0188*/ 	.word	0x000000ff
        /*018c*/ 	.word	0x00000028
        /*0190*/ 	.short	0x0100
        /*0192*/ 	.byte	0x05
	.zero		1


	//   ....[11]....
        /*0194*/ 	.word	0x00000660
        /*0198*/ 	.word	0x000000ff
        /*019c*/ 	.word	0x00000068
        /*01a0*/ 	.short	0x0100
        /*01a2*/ 	.byte	0x05
	.zero		1


	//   ....[12]....
        /*01a4*/ 	.word	0x00000670
        /*01a8*/ 	.word	0x000000ff
        /*01ac*/ 	.word	0x00000030
        /*01b0*/ 	.short	0x0100
        /*01b2*/ 	.byte	0x05
	.zero		1


	//   ....[13]....
        /*01b4*/ 	.word	0x00000680
        /*01b8*/ 	.word	0x000000ff
        /*01bc*/ 	.word	0x00000070
        /*01c0*/ 	.short	0x0100
        /*01c2*/ 	.byte	0x05
	.zero		1


	//   ....[14]....
        /*01c4*/ 	.word	0x00000690
        /*01c8*/ 	.word	0x000000ff
        /*01cc*/ 	.word	0x00000038
        /*01d0*/ 	.short	0x0100
        /*01d2*/ 	.byte	0x05
	.zero		1


	//   ....[15]....
        /*01d4*/ 	.word	0x000006a0
        /*01d8*/ 	.word	0x000000ff
        /*01dc*/ 	.word	0x00000078
        /*01e0*/ 	.short	0x0100
        /*01e2*/ 	.byte	0x05
	.zero		1


	//   ....[16]....
        /*01e4*/ 	.word	0x000007d0
        /*01e8*/ 	.word	0x000000ff
        /*01ec*/ 	.word	0x00000080
        /*01f0*/ 	.short	0x0100
        /*01f2*/ 	.byte	0x06
	.zero		1


	//   ....[17]....
        /*01f4*/ 	.word	0x000007e0
        /*01f8*/ 	.word	0x000000ff
        /*01fc*/ 	.word	0x00000088
        /*0200*/ 	.short	0x0100
        /*0202*/ 	.byte	0x06
	.zero		1


	//   ....[18]....
        /*0204*/ 	.word	0x000008d0
        /*0208*/ 	.word	0x000000ff
        /*020c*/ 	.word	0x00000090
        /*0210*/ 	.short	0x0100
        /*0212*/ 	.byte	0x05
	.zero		1


	//   ....[19]....
        /*0214*/ 	.word	0x000008e0
        /*0218*/ 	.word	0x000000ff
        /*021c*/ 	.word	0x00000098
        /*0220*/ 	.short	0x0100
        /*0222*/ 	.byte	0x05
	.zero		1


	//   ....[20]....
        /*0224*/ 	.word	0x00000a20
        /*0228*/ 	.word	0x000000ff
        /*022c*/ 	.word	0x000000a0
        /*0230*/ 	.short	0x0100
        /*0232*/ 	.byte	0x05
	.zero		1


	//   ....[21]....
        /*0234*/ 	.word	0x00000a30
        /*0238*/ 	.word	0x000000ff
        /*023c*/ 	.word	0x000000b0
        /*0240*/ 	.short	0x0100
        /*0242*/ 	.byte	0x05
	.zero		1


	//   ....[22]....
        /*0244*/ 	.word	0x00000a40
        /*0248*/ 	.word	0x000000ff
        /*024c*/ 	.word	0x000000a8
        /*0250*/ 	.short	0x0100
        /*0252*/ 	.byte	0x05
	.zero		1


	//   ....[23]....
        /*0254*/ 	.word	0x00000a50
        /*0258*/ 	.word	0x000000ff
        /*025c*/ 	.word	0x000000b8
        /*0260*/ 	.short	0x0100
        /*0262*/ 	.byte	0x05
	.zero		1


	//   ....[24]....
        /*0264*/ 	.word	0x00000b80
        /*0268*/ 	.word	0x000000ff
        /*026c*/ 	.word	0x000000c0
        /*0270*/ 	.short	0x0100
        /*0272*/ 	.byte	0x06
	.zero		1


	//   ....[25]....
        /*0274*/ 	.word	0x00000b90
        /*0278*/ 	.word	0x000000ff
        /*027c*/ 	.word	0x000000e0
        /*0280*/ 	.short	0x0100
        /*0282*/ 	.byte	0x06
	.zero		1


	//   ....[26]....
        /*0284*/ 	.word	0x00000ba0
        /*0288*/ 	.word	0x000000ff
        /*028c*/ 	.word	0x000000c8
        /*0290*/ 	.short	0x0100
        /*0292*/ 	.byte	0x06
	.zero		1


	//   ....[27]....
        /*0294*/ 	.word	0x00000bb0
        /*0298*/ 	.word	0x000000ff
        /*029c*/ 	.word	0x000000e8
        /*02a0*/ 	.short	0x0100
        /*02a2*/ 	.byte	0x06
	.zero		1


	//   ....[28]....
        /*02a4*/ 	.word	0x00000bc0
        /*02a8*/ 	.word	0x000000ff
        /*02ac*/ 	.word	0x000000d0
        /*02b0*/ 	.short	0x0100
        /*02b2*/ 	.byte	0x06
	.zero		1


	//   ....[29]....
        /*02b4*/ 	.word	0x00000bd0
        /*02b8*/ 	.word	0x000000ff
        /*02bc*/ 	.word	0x000000f0
        /*02c0*/ 	.short	0x0100
        /*02c2*/ 	.byte	0x06
	.zero		1


	//   ....[30]....
        /*02c4*/ 	.word	0x00000be0
        /*02c8*/ 	.word	0x000000ff
        /*02cc*/ 	.word	0x000000d8
        /*02d0*/ 	.short	0x0100
        /*02d2*/ 	.byte	0x06
	.zero		1


	//   ....[31]....
        /*02d4*/ 	.word	0x00000bf0
        /*02d8*/ 	.word	0x000000ff
        /*02dc*/ 	.word	0x000000f8
        /*02e0*/ 	.short	0x0100
        /*02e2*/ 	.byte	0x06
	.zero		1


	//   ....[32]....
        /*02e4*/ 	.word	0x00000ce0
        /*02e8*/ 	.word	0x000000ff
        /*02ec*/ 	.word	0x00000100
        /*02f0*/ 	.short	0x0100
        /*02f2*/ 	.byte	0x05
	.zero		1


	//   ....[33]....
        /*02f4*/ 	.word	0x00000cf0
        /*02f8*/ 	.word	0x000000ff
        /*02fc*/ 	.word	0x00000110
        /*0300*/ 	.short	0x0100
        /*0302*/ 	.byte	0x05
	.zero		1


	//   ....[34]....
        /*0304*/ 	.word	0x00000d00
        /*0308*/ 	.word	0x000000ff
        /*030c*/ 	.word	0x00000108
        /*0310*/ 	.short	0x0100
        /*0312*/ 	.byte	0x05
	.zero		1


	//   ....[35]....
        /*0314*/ 	.word	0x00000d10
        /*0318*/ 	.word	0x000000ff
        /*031c*/ 	.word	0x00000118
        /*0320*/ 	.short	0x0100
        /*0322*/ 	.byte	0x05
	.zero		1


	//   ....[36]....
        /*0324*/ 	.word	0x000015e0
        /*0328*/ 	.word	0x00000003
        /*032c*/ 	.word	0x00000110
        /*0330*/ 	.short	0x010a
        /*0332*/ 	.byte	0xff
	.zero		1


	//   ....[37]....
        /*0334*/ 	.word	0x00001610
        /*0338*/ 	.word	0x00000003
        /*033c*/ 	.word	0x00000100
        /*0340*/ 	.short	0x0101
        /*0342*/ 	.byte	0xff
	.zero		1


	//   ....[38]....
        /*0344*/ 	.word	0x000016e0
        /*0348*/ 	.word	0x000000ff
        /*034c*/ 	.word	0x00000040
        /*0350*/ 	.short	0x010a
        /*0352*/ 	.byte	0x08
	.zero		1


	//   ....[39]....
        /*0354*/ 	.word	0x00001780
        /*0358*/ 	.word	0x000000ff
        /*035c*/ 	.word	0x00000040
        /*0360*/ 	.short	0x010a
        /*0362*/ 	.byte	0x21
	.zero		1


	//   ....[40]....
        /*0364*/ 	.word	0x000018d0
        /*0368*/ 	.word	0x000000ff
        /*036c*/ 	.word	0x00000040
        /*0370*/ 	.short	0x010a
        /*0372*/ 	.byte	0x08
	.zero		1


	//   ....[41]....
        /*0374*/ 	.word	0x000019e0
        /*0378*/ 	.word	0x000000ff
        /*037c*/ 	.word	0x00000098
        /*0380*/ 	.short	0x0101
        /*0382*/ 	.byte	0x04
	.zero		1


	//   ....[42]....
        /*0384*/ 	.word	0x00001a00
        /*0388*/ 	.word	0x000000ff
        /*038c*/ 	.word	0x00000040
        /*0390*/ 	.short	0x010a
        /*0392*/ 	.byte	0x08
	.zero		1


	//   ....[43]....
        /*0394*/ 	.word	0x00001a80
        /*0398*/ 	.word	0x000000ff
        /*039c*/ 	.word	0x00000040
        /*03a0*/ 	.short	0x010a
        /*03a2*/ 	.byte	0x11
	.zero		1


	//   ....[44]....
        /*03a4*/ 	.word	0x00001bd0
        /*03a8*/ 	.word	0x000000ff
        /*03ac*/ 	.word	0x00000040
        /*03b0*/ 	.short	0x010a
        /*03b2*/ 	.byte	0x08
	.zero		1


	//   ....[45]....
        /*03b4*/ 	.word	0x00001d10
        /*03b8*/ 	.word	0x00000002
        /*03bc*/ 	.word	0x000000a0
        /*03c0*/ 	.short	0x010a
        /*03c2*/ 	.byte	0xff
	.zero		1


	//   ....[46]....
        /*03c4*/ 	.word	0x00001dd0
        /*03c8*/ 	.word	0x00000002
        /*03cc*/ 	.word	0x00000000
        /*03d0*/ 	.short	0x0101
        /*03d2*/ 	.byte	0xff
	.zero		1


	//   ....[47]....
        /*03d4*/ 	.word	0x00002330
        /*03d8*/ 	.word	0x000000ff
        /*03dc*/ 	.word	0x00000000
        /*03e0*/ 	.short	0x010a
        /*03e2*/ 	.byte	0x05
	.zero		1


	//   ....[48]....
        /*03e4*/ 	.word	0x000023c0
        /*03e8*/ 	.word	0x000000ff
        /*03ec*/ 	.word	0x00000000
        /*03f0*/ 	.short	0x010a
        /*03f2*/ 	.byte	0x05
	.zero		1


	//   ....[49]....
        /*03f4*/ 	.word	0x00002450
        /*03f8*/ 	.word	0x000000ff
        /*03fc*/ 	.word	0x00000000
        /*0400*/ 	.short	0x010a
        /*0402*/ 	.byte	0x05
	.zero		1


	//   ....[50]....
        /*0404*/ 	.word	0x000024e0
        /*0408*/ 	.word	0x000000ff
        /*040c*/ 	.word	0x00000000
        /*0410*/ 	.short	0x010a
        /*0412*/ 	.byte	0x05
	.zero		1


	//   ....[51]....
        /*0414*/ 	.word	0x00002570
        /*0418*/ 	.word	0x000000ff
        /*041c*/ 	.word	0x00000000
        /*0420*/ 	.short	0x010a
        /*0422*/ 	.byte	0x05
	.zero		1


	//   ....[52]....
        /*0424*/ 	.word	0x00002600
        /*0428*/ 	.word	0x000000ff
        /*042c*/ 	.word	0x00000000
        /*0430*/ 	.short	0x010a
        /*0432*/ 	.byte	0x05
	.zero		1


	//   ....[53]....
        /*0434*/ 	.word	0x00002690
        /*0438*/ 	.word	0x000000ff
        /*043c*/ 	.word	0x00000000
        /*0440*/ 	.short	0x010a
        /*0442*/ 	.byte	0x05
	.zero		1


	//   ....[54]....
        /*0444*/ 	.word	0x00002730
        /*0448*/ 	.word	0x00000000
        /*044c*/ 	.word	0x00000000
        /*0450*/ 	.short	0x010a
        /*0452*/ 	.byte	0xff
	.zero		1


	//   ....[55]....
        /*0454*/ 	.word	0x00002850
        /*0458*/ 	.word	0x00000000
        /*045c*/ 	.word	0x00000100
        /*0460*/ 	.short	0x010a
        /*0462*/ 	.byte	0xff
	.zero		1


	//   ....[56]....
        /*0464*/ 	.word	0x000028b0
        /*0468*/ 	.word	0x00000004
        /*046c*/ 	.word	0x00000000
        /*0470*/ 	.short	0x0101
        /*0472*/ 	.byte	0xff
	.zero		1


	//   ....[57]....
        /*0474*/ 	.word	0x000028d0
        /*0478*/ 	.word	0x000000ff
        /*047c*/ 	.word	0x000000b0
        /*0480*/ 	.short	0x010a
        /*0482*/ 	.byte	0x05
	.zero		1


	//   ....[58]....
        /*0484*/ 	.word	0x000029f0
        /*0488*/ 	.word	0x00000000
        /*048c*/ 	.word	0x000000a0
        /*0490*/ 	.short	0x010a
        /*0492*/ 	.byte	0xff
	.zero		1


	//   ....[59]....
        /*0494*/ 	.word	0x00002b00
        /*0498*/ 	.word	0x00000000
        /*049c*/ 	.word	0x00000000
        /*04a0*/ 	.short	0x0101
        /*04a2*/ 	.byte	0xff
	.zero		1


	//   ....[60]....
        /*04a4*/ 	.word	0x00002b90
        /*04a8*/ 	.word	0x000000ff
        /*04ac*/ 	.word	0x000000b0
        /*04b0*/ 	.short	0x0106
        /*04b2*/ 	.byte	0x05
	.zero		1


	//   ....[61]....
        /*04b4*/ 	.word	0x00002bb0
        /*04b8*/ 	.word	0x000000ff
        /*04bc*/ 	.word	0x000000b0
        /*04c0*/ 	.short	0x010a
        /*04c2*/ 	.byte	0x05
	.zero		1


	//   ....[62]....
        /*04c4*/ 	.word	0x00002c40
        /*04c8*/ 	.word	0x000000ff
        /*04cc*/ 	.word	0x000000b0
        /*04d0*/ 	.short	0x0106
        /*04d2*/ 	.byte	0x04
	.zero		1


	//   ....[63]....
        /*04d4*/ 	.word	0x00002c80
        /*04d8*/ 	.word	0x00000000
        /*04dc*/ 	.word	0x000000b0
        /*04e0*/ 	.short	0x010a
        /*04e2*/ 	.byte	0xff
	.zero		1


	//   ....[64]....
        /*04e4*/ 	.word	0x000031a0
        /*04e8*/ 	.word	0x00000000
        /*04ec*/ 	.word	0x000000a0
        /*04f0*/ 	.short	0x010a
        /*04f2*/ 	.byte	0xff
	.zero		1


	//   ....[65]....
        /*04f4*/ 	.word	0x000032b0
        /*04f8*/ 	.word	0x00000003
        /*04fc*/ 	.word	0x00000000
        /*0500*/ 	.short	0x0101
        /*0502*/ 	.byte	0xff
	.zero		1


	//   ....[66]....
        /*0504*/ 	.word	0x000032c0
        /*0508*/ 	.word	0x000000ff
        /*050c*/ 	.word	0x00000000
        /*0510*/ 	.short	0x010a
        /*0512*/ 	.byte	0x06
	.zero		1


	//   ....[67]....
        /*0514*/ 	.word	0x000032e0
        /*0518*/ 	.word	0x000000ff
        /*051c*/ 	.word	0x000000e0
        /*0520*/ 	.short	0x010a
        /*0522*/ 	.byte	0x07
	.zero		1


	//   ....[68]....
        /*0524*/ 	.word	0x000033b0
        /*0528*/ 	.word	0x000000ff
        /*052c*/ 	.word	0x00000000
        /*0530*/ 	.short	0x010a
        /*0532*/ 	.byte	0x06
	.zero		1


	//   ....[69]....
        /*0534*/ 	.word	0x000034e0
        /*0538*/ 	.word	0x000000ff
        /*053c*/ 	.word	0x00000000
        /*0540*/ 	.short	0x010a
        /*0542*/ 	.byte	0x1a
	.zero		1


	//   ....[70]....
        /*0544*/ 	.word	0x00003780
        /*0548*/ 	.word	0x000000ff
        /*054c*/ 	.word	0x00000000
        /*0550*/ 	.short	0x010a
        /*0552*/ 	.byte	0x06
	.zero		1


	//   ....[71]....
        /*0554*/ 	.word	0x00003810
        /*0558*/ 	.word	0x000000ff
        /*055c*/ 	.word	0x00000000
        /*0560*/ 	.short	0x010a
        /*0562*/ 	.byte	0x06
	.zero		1


	//   ....[72]....
        /*0564*/ 	.word	0x000038a0
        /*0568*/ 	.word	0x000000ff
        /*056c*/ 	.word	0x00000000
        /*0570*/ 	.short	0x010a
        /*0572*/ 	.byte	0x06
	.zero		1


	//   ....[73]....
        /*0574*/ 	.word	0x00003930
        /*0578*/ 	.word	0x000000ff
        /*057c*/ 	.word	0x00000000
        /*0580*/ 	.short	0x010a
        /*0582*/ 	.byte	0x07
	.zero		1


	//   ....[74]....
        /*0584*/ 	.word	0x00003d70
        /*0588*/ 	.word	0x00000000
        /*058c*/ 	.word	0x000000a0
        /*0590*/ 	.short	0x010a
        /*0592*/ 	.byte	0xff
	.zero		1


	//   ....[75]....
        /*0594*/ 	.word	0x00003e60
        /*0598*/ 	.word	0x00000000
        /*059c*/ 	.word	0x00000000
        /*05a0*/ 	.short	0x0101
        /*05a2*/ 	.byte	0xff
	.zero		1


	//   ....[76]....
        /*05a4*/ 	.word	0x00004180
        /*05a8*/ 	.word	0x000000ff
        /*05ac*/ 	.word	0x00000098
        /*05b0*/ 	.short	0x010a
        /*05b2*/ 	.byte	0x06
	.zero		1


	//   ....[77]....
        /*05b4*/ 	.word	0x00004300
        /*05b8*/ 	.word	0x000000ff
        /*05bc*/ 	.word	0x00000088
        /*05c0*/ 	.short	0x010a
        /*05c2*/ 	.byte	0x06
	.zero		1


	//   ....[78]....
        /*05c4*/ 	.word	0x00004630
        /*05c8*/ 	.word	0x000000ff
        /*05cc*/ 	.word	0x00000080
        /*05d0*/ 	.short	0x010b
        /*05d2*/ 	.byte	0x06
	.zero		1


	//   ....[79]....
        /*05d4*/ 	.word	0x00004650
        /*05d8*/ 	.word	0x000000ff
        /*05dc*/ 	.word	0x00000000
        /*05e0*/ 	.short	0x0101
        /*05e2*/ 	.byte	0x25
	.zero		1


	//   ....[80]....
        /*05e4*/ 	.word	0x00004690
        /*05e8*/ 	.word	0x00000000
        /*05ec*/ 	.word	0x00000088
        /*05f0*/ 	.short	0x010a
        /*05f2*/ 	.byte	0xff
	.zero		1


	//   ....[81]....
        /*05f4*/ 	.word	0x000049c0
        /*05f8*/ 	.word	0x00000000
        /*05fc*/ 	.word	0x000000a0
        /*0600*/ 	.short	0x010a
        /*0602*/ 	.byte	0xff
	.zero		1


	//   ....[82]....
        /*0604*/ 	.word	0x00004ad0
        /*0608*/ 	.word	0x00000000
        /*060c*/ 	.word	0x00000000
        /*0610*/ 	.short	0x0101
        /*0612*/ 	.byte	0xff
	.zero		1


	//   ....[83]....
        /*0614*/ 	.word	0x00005470
        /*0618*/ 	.word	0x000000ff
        /*061c*/ 	.word	0x00000080
        /*0620*/ 	.short	0x010a
        /*0622*/ 	.byte	0x2b
	.zero		1


	//   ....[84]....
        /*0624*/ 	.word	0x00005480
        /*0628*/ 	.word	0x0000009c
        /*062c*/ 	.word	0x000000c0
        /*0630*/ 	.short	0x010a
        /*0632*/ 	.byte	0xff
	.zero		1


	//   ....[85]....
        /*0634*/ 	.word	0x00005610
        /*0638*/ 	.word	0x000000ff
        /*063c*/ 	.word	0x00000080
        /*0640*/ 	.short	0x010a
        /*0642*/ 	.byte	0x2b
	.zero		1


	//   ....[86]....
        /*0644*/ 	.word	0x00005710
        /*0648*/ 	.word	0x000000ff
        /*064c*/ 	.word	0x00000000
        /*0650*/ 	.short	0x0101
        /*0652*/ 	.byte	0x04
	.zero		1


	//   ....[87]....
        /*0654*/ 	.word	0x00005770
        /*0658*/ 	.word	0x0000009c
        /*065c*/ 	.word	0x000000c0
        /*0660*/ 	.short	0x010a
        /*0662*/ 	.byte	0xff
	.zero		1


	//   ....[88]....
        /*0664*/ 	.word	0x00005b30
        /*0668*/ 	.word	0x000000ff
        /*066c*/ 	.word	0x00000000
        /*0670*/ 	.short	0x0101
        /*0672*/ 	.byte	0x05
	.zero		1


	//   ....[89]....
        /*0674*/ 	.word	0x00006be0
        /*0678*/ 	.word	0x00000003
        /*067c*/ 	.word	0x00000110
        /*0680*/ 	.short	0x010a
        /*0682*/ 	.byte	0xff
	.zero		1


	//   ....[90]....
        /*0684*/ 	.word	0x00006c40
        /*0688*/ 	.word	0x00000002
        /*068c*/ 	.word	0x00000040
        /*0690*/ 	.short	0x010a
        /*0692*/ 	.byte	0xff
	.zero		1


	//   ....[91]....
        /*0694*/ 	.word	0x00006ca0
        /*0698*/ 	.word	0x00000002
        /*069c*/ 	.word	0x00000040
        /*06a0*/ 	.short	0x010a
        /*06a2*/ 	.byte	0xff
	.zero		1


	//   ....[92]....
        /*06a4*/ 	.word	0x00006cf0
        /*06a8*/ 	.word	0x00000002
        /*06ac*/ 	.word	0x000000a0
        /*06b0*/ 	.short	0x010a
        /*06b2*/ 	.byte	0xff
	.zero		1


	//   ....[93]....
        /*06b4*/ 	.word	0x00006d50
        /*06b8*/ 	.word	0x00000000
        /*06bc*/ 	.word	0x00000000
        /*06c0*/ 	.short	0x010a
        /*06c2*/ 	.byte	0xff
	.zero		1


	//   ....[94]....
        /*06c4*/ 	.word	0x00006db0
        /*06c8*/ 	.word	0x00000000
        /*06cc*/ 	.word	0x00000000
        /*06d0*/ 	.short	0x010a
        /*06d2*/ 	.byte	0xff
	.zero		1


	//   ....[95]....
        /*06d4*/ 	.word	0x00006e10
        /*06d8*/ 	.word	0x00000000
        /*06dc*/ 	.word	0x00000000
        /*06e0*/ 	.short	0x010a
        /*06e2*/ 	.byte	0xff
	.zero		1


	//   ....[96]....
        /*06e4*/ 	.word	0x00006e70
        /*06e8*/ 	.word	0x00000000
        /*06ec*/ 	.word	0x00000000
        /*06f0*/ 	.short	0x010a
        /*06f2*/ 	.byte	0xff
	.zero		1


	//   ....[97]....
        /*06f4*/ 	.word	0x00006ed0
        /*06f8*/ 	.word	0x00000000
        /*06fc*/ 	.word	0x00000000
        /*0700*/ 	.short	0x010a
        /*0702*/ 	.byte	0xff
	.zero		1


	//   ....[98]....
        /*0704*/ 	.word	0x00006f30
        /*0708*/ 	.word	0x00000000
        /*070c*/ 	.word	0x00000000
        /*0710*/ 	.short	0x010a
        /*0712*/ 	.byte	0xff
	.zero		1


	//   ....[99]....
        /*0714*/ 	.word	0x00006f90
        /*0718*/ 	.word	0x00000000
        /*071c*/ 	.word	0x00000000
        /*0720*/ 	.short	0x010a
        /*0722*/ 	.byte	0xff
	.zero		1


	//   ....[100]....
        /*0724*/ 	.word	0x00006fe0
        /*0728*/ 	.word	0x00000000
        /*072c*/ 	.word	0x00000100
        /*0730*/ 	.short	0x010a
        /*0732*/ 	.byte	0xff
	.zero		1


	//   ....[101]....
        /*0734*/ 	.word	0x00007040
        /*0738*/ 	.word	0x00000000
        /*073c*/ 	.word	0x000000b0
        /*0740*/ 	.short	0x010a
        /*0742*/ 	.byte	0xff
	.zero		1


	//   ....[102]....
        /*0744*/ 	.word	0x00007090
        /*0748*/ 	.word	0x00000000
        /*074c*/ 	.word	0x000000a0
        /*0750*/ 	.short	0x010a
        /*0752*/ 	.byte	0xff
	.zero		1


	//   ....[103]....
        /*0754*/ 	.word	0x000070f0
        /*0758*/ 	.word	0x00000000
        /*075c*/ 	.word	0x000000b0
        /*0760*/ 	.short	0x010a
        /*0762*/ 	.byte	0xff
	.zero		1


	//   ....[104]....
        /*0764*/ 	.word	0x00007140
        /*0768*/ 	.word	0x00000000
        /*076c*/ 	.word	0x000000a0
        /*0770*/ 	.short	0x010a
        /*0772*/ 	.byte	0xff
	.zero		1


	//   ....[105]....
        /*0774*/ 	.word	0x000071a0
        /*0778*/ 	.word	0x00000003
        /*077c*/ 	.word	0x000000e0
        /*0780*/ 	.short	0x010a
        /*0782*/ 	.byte	0xff
	.zero		1


	//   ....[106]....
        /*0784*/ 	.word	0x00007200
        /*0788*/ 	.word	0x00000000
        /*078c*/ 	.word	0x00000000
        /*0790*/ 	.short	0x010a
        /*0792*/ 	.byte	0xff
	.zero		1


	//   ....[107]....
        /*0794*/ 	.word	0x00007260
        /*0798*/ 	.word	0x00000000
        /*079c*/ 	.word	0x00000000
        /*07a0*/ 	.short	0x010a
        /*07a2*/ 	.byte	0xff
	.zero		1


	//   ....[108]....
        /*07a4*/ 	.word	0x000072c0
        /*07a8*/ 	.word	0x00000000
        /*07ac*/ 	.word	0x00000000
        /*07b0*/ 	.short	0x010a
        /*07b2*/ 	.byte	0xff
	.zero		1


	//   ....[109]....
        /*07b4*/ 	.word	0x00007320
        /*07b8*/ 	.word	0x00000000
        /*07bc*/ 	.word	0x00000000
        /*07c0*/ 	.short	0x010a
        /*07c2*/ 	.byte	0xff
	.zero		1


	//   ....[110]....
        /*07c4*/ 	.word	0x00007380
        /*07c8*/ 	.word	0x00000000
        /*07cc*/ 	.word	0x00000000
        /*07d0*/ 	.short	0x010a
        /*07d2*/ 	.byte	0xff
	.zero		1


	//   ....[111]....
        /*07d4*/ 	.word	0x000073d0
        /*07d8*/ 	.word	0x00000000
        /*07dc*/ 	.word	0x000000a0
        /*07e0*/ 	.short	0x010a
        /*07e2*/ 	.byte	0xff
	.zero		1


	//   ....[112]....
        /*07e4*/ 	.word	0x00007430
        /*07e8*/ 	.word	0x00000000
        /*07ec*/ 	.word	0x00000098
        /*07f0*/ 	.short	0x010a
        /*07f2*/ 	.byte	0xff
	.zero		1


	//   ....[113]....
        /*07f4*/ 	.word	0x00007490
        /*07f8*/ 	.word	0x00000003
        /*07fc*/ 	.word	0x00000088
        /*0800*/ 	.short	0x010a
        /*0802*/ 	.byte	0xff
	.zero		1


	//   ....[114]....
        /*0804*/ 	.word	0x000074e0
        /*0808*/ 	.word	0x00000000
        /*080c*/ 	.word	0x000000a0
        /*0810*/ 	.short	0x010a
        /*0812*/ 	.byte	0xff
	.zero		1


	//   ....[115]....
        /*0814*/ 	.word	0x00007540
        /*0818*/ 	.word	0x00000000
        /*081c*/ 	.word	0x00000080
        /*0820*/ 	.short	0x010a
        /*0822*/ 	.byte	0xff
	.zero		1


	//   ....[116]....
        /*0824*/ 	.word	0x00007590
        /*0828*/ 	.word	0x0000009c
        /*082c*/ 	.word	0x000000c0
        /*0830*/ 	.short	0x010a
        /*0832*/ 	.byte	0xff
	.zero		1


	//----- nvinfo : EIATTR_NUM_MBARRIERS
	.align		4
.L_47:
        /*0834*/ 	.byte	0x03, 0x38
        /*0836*/ 	.short	0x0024


	//----- nvinfo : EIATTR_EXIT_INSTR_OFFSETS
	.align		4
        /*0838*/ 	.byte	0x04, 0x1c
        /*083a*/ 	.short	(.L_49 - .L_48)


	//   ....[0]....
.L_48:
        /*083c*/ 	.word	0x00002760


	//   ....[1]....
        /*0840*/ 	.word	0x00002c50


	//   ....[2]....
        /*0844*/ 	.word	0x00002cb0


	//   ....[3]....
        /*0848*/ 	.word	0x00003b90


	//   ....[4]....
        /*084c*/ 	.word	0x000046c0


	//   ....[5]....
        /*0850*/ 	.word	0x00004700


	//   ....[6]....
        /*0854*/ 	.word	0x00006bd0


	//----- nvinfo : EIATTR_MAX_THREADS
	.align		4
.L_49:
        /*0858*/ 	.byte	0x04, 0x05
        /*085a*/ 	.short	(.L_51 - .L_50)
.L_50:
        /*085c*/ 	.word	0x00000100
        /*0860*/ 	.word	0x00000001
        /*0864*/ 	.word	0x00000001


	//----- nvinfo : EIATTR_CRS_STACK_SIZE
	.align		4
.L_51:
        /*0868*/ 	.byte	0x04, 0x1e
        /*086a*/ 	.short	(.L_53 - .L_52)
.L_52:
        /*086c*/ 	.word	0x00000000


	//----- nvinfo : EIATTR_CBANK_PARAM_SIZE
	.align		4
.L_53:
        /*0870*/ 	.byte	0x03, 0x19
        /*0872*/ 	.short	0x0800


	//----- nvinfo : EIATTR_PARAM_CBANK
	.align		4
        /*0874*/ 	.byte	0x04, 0x0a
        /*0876*/ 	.short	(.L_55 - .L_54)
	.align		4
.L_54:
        /*0878*/ 	.word	index@(.nv.constant0._ZN7cutlass13device_kernelINS_4gemm6kernel13GemmUniversalIN4cute5tupleIJiiiiEEENS1_10collective13CollectiveMmaINS1_35MainloopSm100TmaUmmaWarpSpecializedILi8ELi2ELi4ENS5_IJNS4_1CILi1EEESB_SB_EEEEENS5_IJNSA_ILi128EEENSA_ILi64EEESE_EEENS_12float_e4m3_tENS5_IJSB_llEEESH_SI_NS4_8TiledMMAINS4_8MMA_AtomIJNS4_10MMA_TraitsINS4_19SM100_MMA_F8F6F4_SSEJSH_SH_fSE_SF_NS4_17integral_constantINS4_4UMMA5MajorELSP_1EEESQ_NSN_INSO_7ScaleInELSR_0EEESS_EEEEEENS4_6LayoutISC_NS5_IJNSA_ILi0EEESW_SW_EEEEENS5_IJNS4_10UnderscoreESZ_SZ_EEEEENS4_13SM90_TMA_LOADENS4_14ComposedLayoutINS4_7SwizzleILi3ELi4ELi3EEENS4_18smem_ptr_flag_bitsILi8EEENSV_INS5_IJSE_NSA_ILi8EEEEEENS5_IJSB_SE_EEEEEEEvNS4_8identityES12_NS13_INS14_ILi2ELi4ELi3EEES17_NSV_INS5_IJSF_S18_EEENS5_IJSB_SF_EEEEEEEvS1D_EENS_8epilogue10collective18CollectiveEpilogueINS1K_23Sm100TmaWarpSpecializedILi1ELi1ELi64ELb0ELb0EEEJSG_NS5_IJNSV_ISE_SB_EENSV_ISF_SB_EEEEESH_NS5_IJlSB_lEEESH_S1S_NS1K_6fusion15FusionCallbacksIS1O_NS1T_17LinearCombinationISH_fSH_fLNS_15FloatRoundStyleE2EEESG_S1R_JEEENS4_5SM1004TMEM4LOAD26SM100_TMEM_LOAD_32dp32b64xES12_NS13_IS1E_S17_NSV_INS5_IJS18_SF_EEENS5_IJSF_SB_EEEEEEENS4_39AutoVectorizingCopyWithAssumedAlignmentILi128EEENS4_14SM90_TMA_STOREES26_S28_S28_EEEvvEEEEvNT_6ParamsE)
        /*087c*/ 	.short	0x0380
        /*087e*/ 	.short	0x0800


	//----- nvinfo : EIATTR_SW_WAR
	.align		4
.L_55:
        /*0880*/ 	.byte	0x04, 0x36
        /*0882*/ 	.short	(.L_57 - .L_56)
.L_56:
        /*0884*/ 	.word	0x00000008
.L_57:


//--------------------- .nv.callgraph             --------------------------
	.section	.nv.callgraph,"",@"SHT_CUDA_CALLGRAPH"
	.align	4
	.sectionentsize	8
	.align		4
        /*0000*/ 	.word	0x00000000
	.align		4
        /*0004*/ 	.word	0xffffffff
	.align		4
        /*0008*/ 	.word	index@(_ZN7cutlass13device_kernelINS_4gemm6kernel13GemmUniversalIN4cute5tupleIJiiiiEEENS1_10collective13CollectiveMmaINS1_35MainloopSm100TmaUmmaWarpSpecializedILi8ELi2ELi4ENS5_IJNS4_1CILi1EEESB_SB_EEEEENS5_IJNSA_ILi128EEENSA_ILi64EEESE_EEENS_12float_e4m3_tENS5_IJSB_llEEESH_SI_NS4_8TiledMMAINS4_8MMA_AtomIJNS4_10MMA_TraitsINS4_19SM100_MMA_F8F6F4_SSEJSH_SH_fSE_SF_NS4_17integral_constantINS4_4UMMA5MajorELSP_1EEESQ_NSN_INSO_7ScaleInELSR_0EEESS_EEEEEENS4_6LayoutISC_NS5_IJNSA_ILi0EEESW_SW_EEEEENS5_IJNS4_10UnderscoreESZ_SZ_EEEEENS4_13SM90_TMA_LOADENS4_14ComposedLayoutINS4_7SwizzleILi3ELi4ELi3EEENS4_18smem_ptr_flag_bitsILi8EEENSV_INS5_IJSE_NSA_ILi8EEEEEENS5_IJSB_SE_EEEEEEEvNS4_8identityES12_NS13_INS14_ILi2ELi4ELi3EEES17_NSV_INS5_IJSF_S18_EEENS5_IJSB_SF_EEEEEEEvS1D_EENS_8epilogue10collective18CollectiveEpilogueINS1K_23Sm100TmaWarpSpecializedILi1ELi1ELi64ELb0ELb0EEEJSG_NS5_IJNSV_ISE_SB_EENSV_ISF_SB_EEEEESH_NS5_IJlSB_lEEESH_S1S_NS1K_6fusion15FusionCallbacksIS1O_NS1T_17LinearCombinationISH_fSH_fLNS_15FloatRoundStyleE2EEESG_S1R_JEEENS4_5SM1004TMEM4LOAD26SM100_TMEM_LOAD_32dp32b64xES12_NS13_IS1E_S17_NSV_INS5_IJS18_SF_EEENS5_IJSF_SB_EEEEEEENS4_39AutoVectorizingCopyWithAssumedAlignmentILi128EEENS4_14SM90_TMA_STOREES26_S28_S28_EEEvvEEEEvNT_6ParamsE)
	.align		4
        /*000c*/ 	.word	index@(__assertfail)
	.align		4
        /*0010*/ 	.word	0x00000000
	.align		4
        /*0014*/ 	.word	0xfffffffe
	.align		4
        /*0018*/ 	.word	0x00000000
	.align		4
        /*001c*/ 	.word	0xfffffffd
	.align		4
        /*0020*/ 	.word	0x00000000
	.align		4
        /*0024*/ 	.word	0xfffffffc


//--------------------- .nv.constant4             --------------------------
	.section	.nv.constant4,"a",@progbits
	.align	8
	.align		8
.nv.constant4:
        /*0000*/ 	.dword	__assertfail
	.align		8
        /*0008*/ 	.dword	__unnamed_1
	.align		8
        /*0010*/ 	.dword	__unnamed_2
	.align		8
        /*0018*/ 	.dword	_ZN40_INTERNAL_3feb6dbb_4_k_cu_0e858cc0_346104cuda3std3__45__cpo5beginE
	.align		8
        /*0020*/ 	.dword	_ZN40_INTERNAL_3feb6dbb_4_k_cu_0e858cc0_346104cuda3std3__45__cpo3endE
	.align		8
        /*0028*/ 	.dword	_ZN40_INTERNAL_3feb6dbb_4_k_cu_0e858cc0_346104cuda3std3__45__cpo6cbeginE
	.align		8
        /*0030*/ 	.dword	_ZN40_INTERNAL_3feb6dbb_4_k_cu_0e858cc0_346104cuda3std3__45__cpo4cendE
	.align		8
        /*0038*/ 	.dword	_ZN40_INTERNAL_3feb6dbb_4_k_cu_0e858cc0_346104cuda3std3__442_GLOBAL__N__3feb6dbb_4_k_cu_0e858cc0_346106ignoreE
	.align		8
        /*0040*/ 	.dword	_ZN40_INTERNAL_3feb6dbb_4_k_cu_0e858cc0_346104cuda3std3__419piecewise_constructE
	.align		8
        /*0048*/ 	.dword	_ZN40_INTERNAL_3feb6dbb_4_k_cu_0e858cc0_346104cuda3std3__48in_placeE
	.align		8
        /*0050*/ 	.dword	_ZN40_INTERNAL_3feb6dbb_4_k_cu_0e858cc0_346104cuda3std6ranges3__45__cpo4swapE
	.align		8
        /*0058*/ 	.dword	_ZN40_INTERNAL_3feb6dbb_4_k_cu_0e858cc0_346104cuda3std6ranges3__45__cpo9iter_moveE
	.align		8
        /*0060*/ 	.dword	_ZN40_INTERNAL_3feb6dbb_4_k_cu_0e858cc0_346104cute7productE
	.align		8
        /*0068*/ 	.dword	_ZN40_INTERNAL_3feb6dbb_4_k_cu_0e858cc0_346104cute1_E
	.align		8
        /*0070*/ 	.dword	$str$25
	.align		8
        /*0078*/ 	.dword	$str$26
	.align		8
        /*0080*/ 	.dword	$str$27
	.align		8
        /*0088*/ 	.dword	$str$28


//--------------------- .text._ZN7cutlass13device_kernelINS_4gemm6kernel13GemmUniversalIN4cute5tupleIJiiiiEEENS1_10collective13CollectiveMmaINS1_35MainloopSm100TmaUmmaWarpSpecializedILi8ELi2ELi4ENS5_IJNS4_1CILi1EEESB_SB_EEEEENS5_IJNSA_ILi128EEENSA_ILi64EEESE_EEENS_12float_e4m3_tENS5_IJSB_llEEESH_SI_NS4_8TiledMMAINS4_8MMA_AtomIJNS4_10MMA_TraitsINS4_19SM100_MMA_F8F6F4_SSEJSH_SH_fSE_SF_NS4_17integral_constantINS4_4UMMA5MajorELSP_1EEESQ_NSN_INSO_7ScaleInELSR_0EEESS_EEEEEENS4_6LayoutISC_NS5_IJNSA_ILi0EEESW_SW_EEEEENS5_IJNS4_10UnderscoreESZ_SZ_EEEEENS4_13SM90_TMA_LOADENS4_14ComposedLayoutINS4_7SwizzleILi3ELi4ELi3EEENS4_18smem_ptr_flag_bitsILi8EEENSV_INS5_IJSE_NSA_ILi8EEEEEENS5_IJSB_SE_EEEEEEEvNS4_8identityES12_NS13_INS14_ILi2ELi4ELi3EEES17_NSV_INS5_IJSF_S18_EEENS5_IJSB_SF_EEEEEEEvS1D_EENS_8epilogue10collective18CollectiveEpilogueINS1K_23Sm100TmaWarpSpecializedILi1ELi1ELi64ELb0ELb0EEEJSG_NS5_IJNSV_ISE_SB_EENSV_ISF_SB_EEEEESH_NS5_IJlSB_lEEESH_S1S_NS1K_6fusion15FusionCallbacksIS1O_NS1T_17LinearCombinationISH_fSH_fLNS_15FloatRoundStyleE2EEESG_S1R_JEEENS4_5SM1004TMEM4LOAD26SM100_TMEM_LOAD_32dp32b64xES12_NS13_IS1E_S17_NSV_INS5_IJS18_SF_EEENS5_IJSF_SB_EEEEEEENS4_39AutoVectorizingCopyWithAssumedAlignmentILi128EEENS4_14SM90_TMA_STOREES26_S28_S28_EEEvvEEEEvNT_6ParamsE --------------------------
	.section	.text._ZN7cutlass13device_kernelINS_4gemm6kernel13GemmUniversalIN4cute5tupleIJiiiiEEENS1_10collective13CollectiveMmaINS1_35MainloopSm100TmaUmmaWarpSpecializedILi8ELi2ELi4ENS5_IJNS4_1CILi1EEESB_SB_EEEEENS5_IJNSA_ILi128EEENSA_ILi64EEESE_EEENS_12float_e4m3_tENS5_IJSB_llEEESH_SI_NS4_8TiledMMAINS4_8MMA_AtomIJNS4_10MMA_TraitsINS4_19SM100_MMA_F8F6F4_SSEJSH_SH_fSE_SF_NS4_17integral_constantINS4_4UMMA5MajorELSP_1EEESQ_NSN_INSO_7ScaleInELSR_0EEESS_EEEEEENS4_6LayoutISC_NS5_IJNSA_ILi0EEESW_SW_EEEEENS5_IJNS4_10UnderscoreESZ_SZ_EEEEENS4_13SM90_TMA_LOADENS4_14ComposedLayoutINS4_7SwizzleILi3ELi4ELi3EEENS4_18smem_ptr_flag_bitsILi8EEENSV_INS5_IJSE_NSA_ILi8EEEEEENS5_IJSB_SE_EEEEEEEvNS4_8identityES12_NS13_INS14_ILi2ELi4ELi3EEES17_NSV_INS5_IJSF_S18_EEENS5_IJSB_SF_EEEEEEEvS1D_EENS_8epilogue10collective18CollectiveEpilogueINS1K_23Sm100TmaWarpSpecializedILi1ELi1ELi64ELb0ELb0EEEJSG_NS5_IJNSV_ISE_SB_EENSV_ISF_SB_EEEEESH_NS5_IJlSB_lEEESH_S1S_NS1K_6fusion15FusionCallbacksIS1O_NS1T_17LinearCombinationISH_fSH_fLNS_15FloatRoundStyleE2EEESG_S1R_JEEENS4_5SM1004TMEM4LOAD26SM100_TMEM_LOAD_32dp32b64xES12_NS13_IS1E_S17_NSV_INS5_IJS18_SF_EEENS5_IJSF_SB_EEEEEEENS4_39AutoVectorizingCopyWithAssumedAlignmentILi128EEENS4_14SM90_TMA_STOREES26_S28_S28_EEEvvEEEEvNT_6ParamsE,"ax",@progbits
	.align	128
.text._ZN7cutlass13device_kernelINS_4gemm6kernel13GemmUniversalIN4cute5tupleIJiiiiEEENS1_10collective13CollectiveMmaINS1_35MainloopSm100TmaUmmaWarpSpecializedILi8ELi2ELi4ENS5_IJNS4_1CILi1EEESB_SB_EEEEENS5_IJNSA_ILi128EEENSA_ILi64EEESE_EEENS_12float_e4m3_tENS5_IJSB_llEEESH_SI_NS4_8TiledMMAINS4_8MMA_AtomIJNS4_10MMA_TraitsINS4_19SM100_MMA_F8F6F4_SSEJSH_SH_fSE_SF_NS4_17integral_constantINS4_4UMMA5MajorELSP_1EEESQ_NSN_INSO_7ScaleInELSR_0EEESS_EEEEEENS4_6LayoutISC_NS5_IJNSA_ILi0EEESW_SW_EEEEENS5_IJNS4_10UnderscoreESZ_SZ_EEEEENS4_13SM90_TMA_LOADENS4_14ComposedLayoutINS4_7SwizzleILi3ELi4ELi3EEENS4_18smem_ptr_flag_bitsILi8EEENSV_INS5_IJSE_NSA_ILi8EEEEEENS5_IJSB_SE_EEEEEEEvNS4_8identityES12_NS13_INS14_ILi2ELi4ELi3EEES17_NSV_INS5_IJSF_S18_EEENS5_IJSB_SF_EEEEEEEvS1D_EENS_8epilogue10collective18CollectiveEpilogueINS1K_23Sm100TmaWarpSpecializedILi1ELi1ELi64ELb0ELb0EEEJSG_NS5_IJNSV_ISE_SB_EENSV_ISF_SB_EEEEESH_NS5_IJlSB_lEEESH_S1S_NS1K_6fusion15FusionCallbacksIS1O_NS1T_17LinearCombinationISH_fSH_fLNS_15FloatRoundStyleE2EEESG_S1R_JEEENS4_5SM1004TMEM4LOAD26SM100_TMEM_LOAD_32dp32b64xES12_NS13_IS1E_S17_NSV_INS5_IJS18_SF_EEENS5_IJSF_SB_EEEEEEENS4_39AutoVectorizingCopyWithAssumedAlignmentILi128EEENS4_14SM90_TMA_STOREES26_S28_S28_EEEvvEEEEvNT_6ParamsE:
        .type           _ZN7cutlass13device_kernelINS_4gemm6kernel13GemmUniversalIN4cute5tupleIJiiiiEEENS1_10collective13CollectiveMmaINS1_35MainloopSm100TmaUmmaWarpSpecializedILi8ELi2ELi4ENS5_IJNS4_1CILi1EEESB_SB_EEEEENS5_IJNSA_ILi128EEENSA_ILi64EEESE_EEENS_12float_e4m3_tENS5_IJSB_llEEESH_SI_NS4_8TiledMMAINS4_8MMA_AtomIJNS4_10MMA_TraitsINS4_19SM100_MMA_F8F6F4_SSEJSH_SH_fSE_SF_NS4_17integral_constantINS4_4UMMA5MajorELSP_1EEESQ_NSN_INSO_7ScaleInELSR_0EEESS_EEEEEENS4_6LayoutISC_NS5_IJNSA_ILi0EEESW_SW_EEEEENS5_IJNS4_10UnderscoreESZ_SZ_EEEEENS4_13SM90_TMA_LOADENS4_14ComposedLayoutINS4_7SwizzleILi3ELi4ELi3EEENS4_18smem_ptr_flag_bitsILi8EEENSV_INS5_IJSE_NSA_ILi8EEEEEENS5_IJSB_SE_EEEEEEEvNS4_8identityES12_NS13_INS14_ILi2ELi4ELi3EEES17_NSV_INS5_IJSF_S18_EEENS5_IJSB_SF_EEEEEEEvS1D_EENS_8epilogue10collective18CollectiveEpilogueINS1K_23Sm100TmaWarpSpecializedILi1ELi1ELi64ELb0ELb0EEEJSG_NS5_IJNSV_ISE_SB_EENSV_ISF_SB_EEEEESH_NS5_IJlSB_lEEESH_S1S_NS1K_6fusion15FusionCallbacksIS1O_NS1T_17LinearCombinationISH_fSH_fLNS_15FloatRoundStyleE2EEESG_S1R_JEEENS4_5SM1004TMEM4LOAD26SM100_TMEM_LOAD_32dp32b64xES12_NS13_IS1E_S17_NSV_INS5_IJS18_SF_EEENS5_IJSF_SB_EEEEEEENS4_39AutoVectorizingCopyWithAssumedAlignmentILi128EEENS4_14SM90_TMA_STOREES26_S28_S28_EEEvvEEEEvNT_6ParamsE,@function
        .size           _ZN7cutlass13device_kernelINS_4gemm6kernel13GemmUniversalIN4cute5tupleIJiiiiEEENS1_10collective13CollectiveMmaINS1_35MainloopSm100TmaUmmaWarpSpecializedILi8ELi2ELi4ENS5_IJNS4_1CILi1EEESB_SB_EEEEENS5_IJNSA_ILi128EEENSA_ILi64EEESE_EEENS_12float_e4m3_tENS5_IJSB_llEEESH_SI_NS4_8TiledMMAINS4_8MMA_AtomIJNS4_10MMA_TraitsINS4_19SM100_MMA_F8F6F4_SSEJSH_SH_fSE_SF_NS4_17integral_constantINS4_4UMMA5MajorELSP_1EEESQ_NSN_INSO_7ScaleInELSR_0EEESS_EEEEEENS4_6LayoutISC_NS5_IJNSA_ILi0EEESW_SW_EEEEENS5_IJNS4_10UnderscoreESZ_SZ_EEEEENS4_13SM90_TMA_LOADENS4_14ComposedLayoutINS4_7SwizzleILi3ELi4ELi3EEENS4_18smem_ptr_flag_bitsILi8EEENSV_INS5_IJSE_NSA_ILi8EEEEEENS5_IJSB_SE_EEEEEEEvNS4_8identityES12_NS13_INS14_ILi2ELi4ELi3EEES17_NSV_INS5_IJSF_S18_EEENS5_IJSB_SF_EEEEEEEvS1D_EENS_8epilogue10collective18CollectiveEpilogueINS1K_23Sm100TmaWarpSpecializedILi1ELi1ELi64ELb0ELb0EEEJSG_NS5_IJNSV_ISE_SB_EENSV_ISF_SB_EEEEESH_NS5_IJlSB_lEEESH_S1S_NS1K_6fusion15FusionCallbacksIS1O_NS1T_17LinearCombinationISH_fSH_fLNS_15FloatRoundStyleE2EEESG_S1R_JEEENS4_5SM1004TMEM4LOAD26SM100_TMEM_LOAD_32dp32b64xES12_NS13_IS1E_S17_NSV_INS5_IJS18_SF_EEENS5_IJSF_SB_EEEEEEENS4_39AutoVectorizingCopyWithAssumedAlignmentILi128EEENS4_14SM90_TMA_STOREES26_S28_S28_EEEvvEEEEvNT_6ParamsE,(.L_x_140 - _ZN7cutlass13device_kernelINS_4gemm6kernel13GemmUniversalIN4cute5tupleIJiiiiEEENS1_10collective13CollectiveMmaINS1_35MainloopSm100TmaUmmaWarpSpecializedILi8ELi2ELi4ENS5_IJNS4_1CILi1EEESB_SB_EEEEENS5_IJNSA_ILi128EEENSA_ILi64EEESE_EEENS_12float_e4m3_tENS5_IJSB_llEEESH_SI_NS4_8TiledMMAINS4_8MMA_AtomIJNS4_10MMA_TraitsINS4_19SM100_MMA_F8F6F4_SSEJSH_SH_fSE_SF_NS4_17integral_constantINS4_4UMMA5MajorELSP_1EEESQ_NSN_INSO_7ScaleInELSR_0EEESS_EEEEEENS4_6LayoutISC_NS5_IJNSA_ILi0EEESW_SW_EEEEENS5_IJNS4_10UnderscoreESZ_SZ_EEEEENS4_13SM90_TMA_LOADENS4_14ComposedLayoutINS4_7SwizzleILi3ELi4ELi3EEENS4_18smem_ptr_flag_bitsILi8EEENSV_INS5_IJSE_NSA_ILi8EEEEEENS5_IJSB_SE_EEEEEEEvNS4_8identityES12_NS13_INS14_ILi2ELi4ELi3EEES17_NSV_INS5_IJSF_S18_EEENS5_IJSB_SF_EEEEEEEvS1D_EENS_8epilogue10collective18CollectiveEpilogueINS1K_23Sm100TmaWarpSpecializedILi1ELi1ELi64ELb0ELb0EEEJSG_NS5_IJNSV_ISE_SB_EENSV_ISF_SB_EEEEESH_NS5_IJlSB_lEEESH_S1S_NS1K_6fusion15FusionCallbacksIS1O_NS1T_17LinearCombinationISH_fSH_fLNS_15FloatRoundStyleE2EEESG_S1R_JEEENS4_5SM1004TMEM4LOAD26SM100_TMEM_LOAD_32dp32b64xES12_NS13_IS1E_S17_NSV_INS5_IJS18_SF_EEENS5_IJSF_SB_EEEEEEENS4_39AutoVectorizingCopyWithAssumedAlignmentILi128EEENS4_14SM90_TMA_STOREES26_S28_S28_EEEvvEEEEvNT_6ParamsE)
        .other          _ZN7cutlass13device_kernelINS_4gemm6kernel13GemmUniversalIN4cute5tupleIJiiiiEEENS1_10collective13CollectiveMmaINS1_35MainloopSm100TmaUmmaWarpSpecializedILi8ELi2ELi4ENS5_IJNS4_1CILi1EEESB_SB_EEEEENS5_IJNSA_ILi128EEENSA_ILi64EEESE_EEENS_12float_e4m3_tENS5_IJSB_llEEESH_SI_NS4_8TiledMMAINS4_8MMA_AtomIJNS4_10MMA_TraitsINS4_19SM100_MMA_F8F6F4_SSEJSH_SH_fSE_SF_NS4_17integral_constantINS4_4UMMA5MajorELSP_1EEESQ_NSN_INSO_7ScaleInELSR_0EEESS_EEEEEENS4_6LayoutISC_NS5_IJNSA_ILi0EEESW_SW_EEEEENS5_IJNS4_10UnderscoreESZ_SZ_EEEEENS4_13SM90_TMA_LOADENS4_14ComposedLayoutINS4_7SwizzleILi3ELi4ELi3EEENS4_18smem_ptr_flag_bitsILi8EEENSV_INS5_IJSE_NSA_ILi8EEEEEENS5_IJSB_SE_EEEEEEEvNS4_8identityES12_NS13_INS14_ILi2ELi4ELi3EEES17_NSV_INS5_IJSF_S18_EEENS5_IJSB_SF_EEEEEEEvS1D_EENS_8epilogue10collective18CollectiveEpilogueINS1K_23Sm100TmaWarpSpecializedILi1ELi1ELi64ELb0ELb0EEEJSG_NS5_IJNSV_ISE_SB_EENSV_ISF_SB_EEEEESH_NS5_IJlSB_lEEESH_S1S_NS1K_6fusion15FusionCallbacksIS1O_NS1T_17LinearCombinationISH_fSH_fLNS_15FloatRoundStyleE2EEESG_S1R_JEEENS4_5SM1004TMEM4LOAD26SM100_TMEM_LOAD_32dp32b64xES12_NS13_IS1E_S17_NSV_INS5_IJS18_SF_EEENS5_IJSF_SB_EEEEEEENS4_39AutoVectorizingCopyWithAssumedAlignmentILi128EEENS4_14SM90_TMA_STOREES26_S28_S28_EEEvvEEEEvNT_6ParamsE,@"STO_CUDA_ENTRY STV_DEFAULT"
_ZN7cutlass13device_kernelINS_4gemm6kernel13GemmUniversalIN4cute5tupleIJiiiiEEENS1_10collective13CollectiveMmaINS1_35MainloopSm100TmaUmmaWarpSpecializedILi8ELi2ELi4ENS5_IJNS4_1CILi1EEESB_SB_EEEEENS5_IJNSA_ILi128EEENSA_ILi64EEESE_EEENS_12float_e4m3_tENS5_IJSB_llEEESH_SI_NS4_8TiledMMAINS4_8MMA_AtomIJNS4_10MMA_TraitsINS4_19SM100_MMA_F8F6F4_SSEJSH_SH_fSE_SF_NS4_17integral_constantINS4_4UMMA5MajorELSP_1EEESQ_NSN_INSO_7ScaleInELSR_0EEESS_EEEEEENS4_6LayoutISC_NS5_IJNSA_ILi0EEESW_SW_EEEEENS5_IJNS4_10UnderscoreESZ_SZ_EEEEENS4_13SM90_TMA_LOADENS4_14ComposedLayoutINS4_7SwizzleILi3ELi4ELi3EEENS4_18smem_ptr_flag_bitsILi8EEENSV_INS5_IJSE_NSA_ILi8EEEEEENS5_IJSB_SE_EEEEEEEvNS4_8identityES12_NS13_INS14_ILi2ELi4ELi3EEES17_NSV_INS5_IJSF_S18_EEENS5_IJSB_SF_EEEEEEEvS1D_EENS_8epilogue10collective18CollectiveEpilogueINS1K_23Sm100TmaWarpSpecializedILi1ELi1ELi64ELb0ELb0EEEJSG_NS5_IJNSV_ISE_SB_EENSV_ISF_SB_EEEEESH_NS5_IJlSB_lEEESH_S1S_NS1K_6fusion15FusionCallbacksIS1O_NS1T_17LinearCombinationISH_fSH_fLNS_15FloatRoundStyleE2EEESG_S1R_JEEENS4_5SM1004TMEM4LOAD26SM100_TMEM_LOAD_32dp32b64xES12_NS13_IS1E_S17_NSV_INS5_IJS18_SF_EEENS5_IJSF_SB_EEEEEEENS4_39AutoVectorizingCopyWithAssumedAlignmentILi128EEENS4_14SM90_TMA_STOREES26_S28_S28_EEEvvEEEEvNT_6ParamsE:
[----:B------:R-:W1:Y:S01]  /*0000*/  LDC R1, c[0x0][0x37c] ;  /* 0x0000df00ff017b82 */ /* 0x000e620000000800 */
[----:B------:R-:W2:Y:S01]  /*0010*/  S2R R166, SR_TID.X ;  /* 0x0000000000a67919 */ /* 0x000ea20000002100 */
[----:B------:R-:W3:Y:S01]  /*0020*/  LDCU.64 UR4, c[0x0][0x890] ;  /* 0x00011200ff0477ac */ /* 0x000ee20008000a00 */
[----:B------:R-:W-:Y:S02]  /*0030*/  PRMT R164, RZ, 0x7610, R164 ;  /* 0x00007610ffa47816 */ /* 0x000fe400000000a4 */
[----:B------:R-:W-:Y:S01]  /*0040*/  ELECT P5, URZ, PT ;  /* 0x0000000000ff782f */ /* 0x000fe200038a0000 */
[----:B------:R-:W4:Y:S01]  /*0050*/  LDCU.64 UR40, c[0x0][0x358] ;  /* 0x00006b00ff2877ac */ /* 0x000f220008000a00 */
[----:B---3--:R-:W-:-:S04]  /*0060*/  UISETP.NE.U32.AND UP0, UPT, UR4, URZ, UPT ;  /* 0x000000ff0400728c */ /* 0x008fc8000bf05070 */
[----:B------:R-:W-:Y:S01]  /*0070*/  UISETP.NE.AND.EX UP0, UPT, UR5, URZ, UPT, UP0 ;  /* 0x000000ff0500728c */ /* 0x000fe2000bf05300 */
[----:B--2---:R-:W-:-:S05]  /*0080*/  SHF.R.U32.HI R169, RZ, 0x5, R166 ;  /* 0x00000005ffa97819 */ /* 0x004fca00000116a6 */
[----:B------:R-:W2:Y:S02]  /*0090*/  SHFL.IDX PT, R0, R169, RZ, 0x1f ;  /* 0x00001fffa9007589 */ /* 0x000ea400000e0000 */
[----:B--2---:R-:W-:Y:S01]  /*00a0*/  R2UR UR8, R0 ;  /* 0x00000000000872ca */ /* 0x004fe200000e0000 */
[----:B-1--4-:R-:W-:-:S14]  /*00b0*/  BRA.U UP0, `(.L_x_0) ;  /* 0x00000001002c7547 */ /* 0x012fdc000b800000 */
[----:B------:R-:W1:Y:S02]  /*00c0*/  LDCU.64 UR6, c[0x0][0x888] ;  /* 0x00011100ff0677ac */ /* 0x000e640008000a00 */
[----:B-1----:R-:W-:-:S04]  /*00d0*/  UISETP.NE.U32.AND UP0, UPT, UR6, URZ, UPT ;  /* 0x000000ff0600728c */ /* 0x002fc8000bf05070 */
[----:B------:R-:W-:-:S09]  /*00e0*/  UISETP.NE.AND.EX UP0, UPT, UR7, URZ, UPT, UP0 ;  /* 0x000000ff0700728c */ /* 0x000fd2000bf05300 */
[----:B------:R-:W-:Y:S05]  /*00f0*/  BRA.U !UP0, `(.L_x_1) ;  /* 0x0000000108107547 */ /* 0x000fea000b800000 */
[----:B------:R-:W1:Y:S02]  /*0100*/  LDC.64 R2, c[0x0][0x888] ;  /* 0x00022200ff027b82 */ /* 0x000e640000000a00 */
[----:B-1----:R1:W5:Y:S01]  /*0110*/  LDG.E R81, desc[UR40][R2.64] ;  /* 0x0000002802517981 */ /* 0x002362000c1e1900 */
[----:B------:R-:W-:Y:S01]  /*0120*/  HFMA2 R164, -RZ, RZ, 0, 5.9604644775390625e-08 ;  /* 0x00000001ffa47431 */ /* 0x000fe200000001ff */
[----:B------:R-:W-:Y:S05]  /*0130*/  BRA `(.L_x_0) ;  /* 0x00000000000c7947 */ /* 0x000fea0003800000 */
.L_x_1:
[----:B------:R-:W1:Y:S01]  /*0140*/  LDCU UR6, c[0x0][0x880] ;  /* 0x00011000ff0677ac */ /* 0x000e620008000800 */
[----:B------:R-:W-:Y:S01]  /*0150*/  HFMA2 R164, -RZ, RZ, 0, 5.9604644775390625e-08 ;  /* 0x00000001ffa47431 */ /* 0x000fe200000001ff */
[----:B-1----:R-:W-:-:S07]  /*0160*/  MOV R81, UR6 ;  /* 0x0000000600517c02 */ /* 0x002fce0008000f00 */
.L_x_0:
[----:B------:R-:W2:Y:S02]  /*0170*/  LDCU.64 UR6, c[0x0][0x8b0] ;  /* 0x00011600ff0677ac */ /* 0x000ea40008000a00 */
[----:B--2---:R-:W-:-:S04]  /*0180*/  UISETP.NE.U32.AND UP0, UPT, UR6, URZ, UPT ;  /* 0x000000ff0600728c */ /* 0x004fc8000bf05070 */
[----:B------:R-:W-:-:S09]  /*0190*/  UISETP.NE.AND.EX UP0, UPT, UR7, URZ, UPT, UP0 ;  /* 0x000000ff0700728c */ /* 0x000fd2000bf05300 */
[----:B------:R-:W-:Y:S05]  /*01a0*/  BRA.U UP0, `(.L_x_2) ;  /* 0x0000000100247547 */ /* 0x000fea000b800000 */
[----:B------:R-:W2:Y:S02]  /*01b0*/  LDCU.64 UR6, c[0x0][0x8a8] ;  /* 0x00011500ff0677ac */ /* 0x000ea40008000a00 */
[----:B--2---:R-:W-:-:S04]  /*01c0*/  UISETP.NE.U32.AND UP0, UPT, UR6, URZ, UPT ;  /* 0x000000ff0600728c */ /* 0x004fc8000bf05070 */
[----:B------:R-:W-:-:S09]  /*01d0*/  UISETP.NE.AND.EX UP0, UPT, UR7, URZ, UPT, UP0 ;  /* 0x000000ff0700728c */ /* 0x000fd2000bf05300 */
[----:B------:R-:W-:Y:S05]  /*01e0*/  BRA.U !UP0, `(.L_x_3) ;  /* 0x00000001080c7547 */ /* 0x000fea000b800000 */
[----:B------:R-:W2:Y:S02]  /*01f0*/  LDC.64 R78, c[0x0][0x8a8] ;  /* 0x00022a00ff4e7b82 */ /* 0x000ea40000000a00 */
[----:B--2---:R2:W5:Y:S01]  /*0200*/  LDG.E R78, desc[UR40][R78.64] ;  /* 0x000000284e4e7981 */ /* 0x004562000c1e1900 */
[----:B------:R-:W-:Y:S05]  /*0210*/  BRA `(.L_x_2) ;  /* 0x0000000000087947 */ /* 0x000fea0003800000 */
.L_x_3:
[----:B------:R-:W2:Y:S02]  /*0220*/  LDCU UR6, c[0x0][0x8a0] ;  /* 0x00011400ff0677ac */ /* 0x000ea40008000800 */
[----:B--2---:R-:W-:Y:S02]  /*0230*/  MOV R78, UR6 ;  /* 0x00000006004e7c02 */ /* 0x004fe40008000f00 */
.L_x_2:
[----:B------:R-:W-:Y:S01]  /*0240*/  IMAD.U32 R0, RZ, RZ, UR8 ;  /* 0x00000008ff007e24 */ /* 0x000fe2000f8e00ff */
[----:B------:R-:W-:Y:S04]  /*0250*/  BSSY.RECONVERGENT B0, `(.L_x_4) ;  /* 0x000000c000007945 */ /* 0x000fe80003800200 */
[C---:B------:R-:W-:Y:S02]  /*0260*/  ISETP.NE.OR P1, PT, R0.reuse, 0x1, !P5 ;  /* 0x000000010000780c */ /* 0x040fe40006f25670 */
[----:B------:R-:W-:-:S11]  /*0270*/  ISETP.NE.OR P0, PT, R0, 0x3, !P5 ;  /* 0x000000030000780c */ /* 0x000fd60006f05670 */
[----:B------:R-:W-:Y:S05]  /*0280*/  @P1 BRA `(.L_x_5) ;  /* 0x0000000000201947 */ /* 0x000fea0003800000 */
[----:B------:R-:W3:Y:S02]  /*0290*/  LDCU.64 UR6, c[0x0][0x348] ;  /* 0x00006900ff0677ac */ /* 0x000ee40008000a00 */
[----:B---3--:R-:W-:Y:S02]  /*02a0*/  UIADD3 UR10, UP1, UPT, UR6, 0x80, URZ ;  /* 0x00000080060a7890 */ /* 0x008fe4000ff3e0ff */
[----:B------:R-:W-:Y:S02]  /*02b0*/  UIADD3 UR6, UP0, UPT, UR6, 0x180, URZ ;  /* 0x0000018006067890 */ /* 0x000fe4000ff1e0ff */
[----:B------:R-:W-:Y:S02]  /*02c0*/  UIADD3.X UR11, UPT, UPT, URZ, UR7, URZ, UP1, !UPT ;  /* 0x00000007ff0b7290 */ /* 0x000fe40008ffe4ff */
[----:B------:R-:W-:-:S07]  /*02d0*/  UIADD3.X UR7, UPT, UPT, URZ, UR7, URZ, UP0, !UPT ;  /* 0x00000007ff077290 */ /* 0x000fce00087fe4ff */
[----:B------:R3:W-:Y:S02]  /*02e0*/  UTMACCTL.PF [UR10] ;  /* 0x000000000a0079b9 */ /* 0x0007e40008040000 */
[----:B------:R3:W-:Y:S02]  /*02f0*/  UTMACCTL.PF [UR6] ;  /* 0x00000000060079b9 */ /* 0x0007e40008040000 */
[----:B---3--:R-:W-:Y:S01]  /*0300*/  NOP ;  /* 0x0000000000007918 */ /* 0x008fe20000000000 */
.L_x_5:
[----:B------:R-:W-:Y:S05]  /*0310*/  BSYNC.RECONVERGENT B0 ;  /* 0x0000000000007941 */ /* 0x000fea0003800200 */
.L_x_4:
[----:B------:R-:W-:Y:S04]  /*0320*/  BSSY.RECONVERGENT B0, `(.L_x_6) ;  /* 0x000000a000007945 */ /* 0x000fe80003800200 */
        /* <DEDUP_REMOVED lines=9> */
.L_x_7:
[----:B------:R-:W-:Y:S05]  /*03c0*/  BSYNC.RECONVERGENT B0 ;  /* 0x0000000000007941 */ /* 0x000fea0003800200 */
.L_x_6:
[----:B------:R-:W3:Y:S01]  /*03d0*/  LDCU.64 UR6, c[0x0][0x888] ;  /* 0x00011100ff0677ac */ /* 0x000ee20008000a00 */
[----:B------:R-:W-:Y:S02]  /*03e0*/  UISETP.EQ.U32.AND UP1, UPT, UR4, URZ, UPT ;  /* 0x000000ff0400728c */ /* 0x000fe4000bf22070 */
[----:B------:R-:W-:Y:S02]  /*03f0*/  UPLOP3.LUT UP2, UPT, UPT, UPT, UPT, 0x80, 0x8 ;  /* 0x000000000008789c */ /* 0x000fe40003f4f070 */
[----:B---3--:R-:W-:-:S04]  /*0400*/  UISETP.NE.U32.AND UP0, UPT, UR6, URZ, UPT ;  /* 0x000000ff0600728c */ /* 0x008fc8000bf05070 */
[----:B------:R-:W-:-:S04]  /*0410*/  UISETP.NE.AND.EX UP0, UPT, UR7, URZ, UPT, UP0 ;  /* 0x000000ff0700728c */ /* 0x000fc8000bf05300 */
[----:B------:R-:W-:-:S04]  /*0420*/  UISETP.EQ.OR.EX UP3, UPT, UR5, URZ, !UP0, UP1 ;  /* 0x000000ff0500728c */ /* 0x000fc8000c762710 */
[----:B------:R-:W-:-:S05]  /*0430*/  UP2UR UR44, UPR, URZ, 0x8 ;  /* 0x00000008ff2c7883 */ /* 0x000fca0008000000 */
[----:B------:R-:W-:Y:S07]  /*0440*/  BRA.U !UP3, `(.L_x_8) ;  /* 0x000000010b207547 */ /* 0x000fee000b800000 */
[----:B------:R-:W-:Y:S01]  /*0450*/  UISETP.NE.U32.AND UP2, UPT, UR4, URZ, UPT ;  /* 0x000000ff0400728c */ /* 0x000fe2000bf45070 */
[----:B-----5:R-:W-:Y:S01]  /*0460*/  FSETP.NEU.AND P0, PT, R81, RZ, PT ;  /* 0x000000ff5100720b */ /* 0x020fe20003f0d000 */
[----:B------:R-:W-:Y:S02]  /*0470*/  USEL UR4, URZ, 0xffffffff, UP0 ;  /* 0xffffffffff047887 */ /* 0x000fe40008000000 */
[----:B------:R-:W-:-:S10]  /*0480*/  UISETP.NE.AND.EX UP2, UPT, UR5, URZ, UPT, UP2 ;  /* 0x000000ff0500728c */ /* 0x000fd4000bf45320 */
[----:B------:R-:W-:Y:S01]  /*0490*/  VOTEU.ANY UP1, P0 ;  /* 0x0000000000ff7886 */ /* 0x000fe20000020100 */
[----:B------:R-:W-:-:S04]  /*04a0*/  @!UP2 USEL UR4, URZ, 0xffffffff, UP1 ;  /* 0xffffffffff04a887 */ /* 0x000fc80008800000 */
[----:B------:R-:W-:-:S04]  /*04b0*/  ULOP3.LUT UR4, UR4, 0x1, URZ, 0xc0, !UPT ;  /* 0x0000000104047892 */ /* 0x000fc8000f8ec0ff */
[----:B------:R-:W-:-:S11]  /*04c0*/  UISETP.NE.U32.AND UP2, UPT, UR4, 0x1, UPT ;  /* 0x000000010400788c */ /* 0x000fd6000bf45070 */
.L_x_8:
[----:B-1----:R-:W1:Y:S01]  /*04d0*/  SHFL.IDX PT, R2, R169, RZ, 0x1f ;  /* 0x00001fffa9027589 */ /* 0x002e6200000e0000 */
[----:B------:R-:W-:-:S04]  /*04e0*/  UISETP.NE.AND UP1, UPT, UR8, 0x2, UPT ;  /* 0x000000020800788c */ /* 0x000fc8000bf25270 */
[----:B------:R-:W-:Y:S01]  /*04f0*/  USEL UR13, URZ, 0x1, UP1 ;  /* 0x00000001ff0d7887 */ /* 0x000fe20008800000 */
[----:B-1----:R-:W-:-:S13]  /*0500*/  ISETP.NE.AND P0, PT, R2, RZ, PT ;  /* 0x000000ff0200720c */ /* 0x002fda0003f05270 */
[----:B------:R-:W-:Y:S05]  /*0510*/  @P0 BRA `(.L_x_9) ;  /* 0x0000000000680947 */ /* 0x000fea0003800000 */
[----:B------:R-:W1:Y:S01]  /*0520*/  S2UR UR5, SR_CgaCtaId ;  /* 0x00000000000579c3 */ /* 0x000e620000008800 */
[----:B------:R-:W-:Y:S01]  /*0530*/  UMOV UR6, 0x400 ;  /* 0x0000040000067882 */ /* 0x000fe20000000000 */
[----:B------:R-:W-:Y:S01]  /*0540*/  UMOV UR4, 0x1 ;  /* 0x0000000100047882 */ /* 0x000fe20000000000 */
[----:B------:R-:W-:Y:S01]  /*0550*/  ELECT P0, URZ, PT ;  /* 0x0000000000ff782f */ /* 0x000fe20003800000 */
[----:B-1----:R-:W-:Y:S02]  /*0560*/  ULEA UR5, UR5, UR6, 0x18 ;  /* 0x0000000605057291 */ /* 0x002fe4000f8ec0ff */
[----:B------:R-:W-:-:S04]  /*0570*/  UIADD3 UR6, UPT, UPT, -UR4, 0x100000, URZ ;  /* 0x0010000004067890 */ /* 0x000fc8000fffe1ff */
[----:B------:R-:W-:Y:S02]  /*0580*/  USHF.L.U32 UR7, UR6, 0xb, URZ ;  /* 0x0000000b06077899 */ /* 0x000fe400080006ff */
[----:B------:R-:W-:Y:S01]  /*0590*/  USHF.L.U32 UR6, UR6, 0x1, URZ ;  /* 0x0000000106067899 */ /* 0x000fe200080006ff */
[----:B------:R-:W1:Y:S11]  /*05a0*/  FENCE.VIEW.ASYNC.S ;  /* 0x00000000000073c6 */ /* 0x000e760000000000 */
[----:B-1----:R1:W3:Y:S01]  /*05b0*/  SYNCS.EXCH.64 URZ, [UR5], UR6 ;  /* 0x0000000605ff75b2 */ /* 0x0022e20008000100 */
[----:B------:R1:W4:Y:S01]  /*05c0*/  SYNCS.EXCH.64 URZ, [UR5+0x40], UR6 ;  /* 0x0000400605ff75b2 */ /* 0x0003220008000100 */
[----:B------:R1:W1:Y:S01]  /*05d0*/  SYNCS.EXCH.64 URZ, [UR5+0x8], UR6 ;  /* 0x0000080605ff75b2 */ /* 0x0002620008000100 */
        /* <DEDUP_REMOVED lines=13> */
[----:B------:R-:W-:Y:S01]  /*06b0*/  NOP ;  /* 0x0000000000007918 */ /* 0x000fe20000000000 */
.L_x_9:
[----:B------:R-:W2:Y:S01]  /*06c0*/  SHFL.IDX PT, R2, R169, RZ, 0x1f ;  /* 0x00001fffa9027589 */ /* 0x000ea200000e0000 */
[----:B------:R-:W-:Y:S01]  /*06d0*/  NOP ;  /* 0x0000000000007918 */ /* 0x000fe20000000000 */
[----:B--2---:R-:W-:-:S13]  /*06e0*/  ISETP.NE.AND P0, PT, R2, 0x1, PT ;  /* 0x000000010200780c */ /* 0x004fda0003f05270 */
[----:B------:R-:W-:Y:S05]  /*06f0*/  @P0 BRA `(.L_x_10) ;  /* 0x0000000000400947 */ /* 0x000fea0003800000 */
[----:B-1----:R-:W1:Y:S01]  /*0700*/  S2UR UR6, SR_CgaCtaId ;  /* 0x00000000000679c3 */ /* 0x002e620000008800 */
[----:B------:R-:W-:Y:S01]  /*0710*/  UMOV UR7, 0x400 ;  /* 0x0000040000077882 */ /* 0x000fe20000000000 */
[----:B------:R-:W-:Y:S01]  /*0720*/  UMOV UR5, 0x20 ;  /* 0x0000002000057882 */ /* 0x000fe20000000000 */
[----:B------:R-:W-:Y:S01]  /*0730*/  UMOV UR4, 0x80 ;  /* 0x0000008000047882 */ /* 0x000fe20000000000 */
[----:B------:R-:W-:-:S04]  /*0740*/  UIADD3 UR10, UPT, UPT, -UR5, 0x100000, URZ ;  /* 0x00100000050a7890 */ /* 0x000fc8000fffe1ff */
[----:B------:R-:W-:Y:S02]  /*0750*/  USHF.L.U32 UR11, UR10, 0xb, URZ ;  /* 0x0000000b0a0b7899 */ /* 0x000fe400080006ff */
[----:B------:R-:W-:Y:S02]  /*0760*/  USHF.L.U32 UR10, UR10, 0x1, URZ ;  /* 0x000000010a0a7899 */ /* 0x000fe400080006ff */
[----:B------:R-:W-:-:S04]  /*0770*/  UIADD3 UR4, UPT, UPT, -UR4, 0x100000, URZ ;  /* 0x0010000004047890 */ /* 0x000fc8000fffe1ff */
[----:B------:R-:W-:Y:S02]  /*0780*/  USHF.L.U32 UR5, UR4, 0xb, URZ ;  /* 0x0000000b04057899 */ /* 0x000fe400080006ff */
[----:B------:R-:W-:Y:S01]  /*0790*/  USHF.L.U32 UR4, UR4, 0x1, URZ ;  /* 0x0000000104047899 */ /* 0x000fe200080006ff */
[----:B------:R-:W-:Y:S01]  /*07a0*/  ELECT P0, URZ, PT ;  /* 0x0000000000ff782f */ /* 0x000fe20003800000 */
[----:B-1----:R-:W-:Y:S01]  /*07b0*/  ULEA UR6, UR6, UR7, 0x18 ;  /* 0x0000000706067291 */ /* 0x002fe2000f8ec0ff */
[----:B------:R-:W1:Y:S11]  /*07c0*/  FENCE.VIEW.ASYNC.S ;  /* 0x00000000000073c6 */ /* 0x000e760000000000 */
[----:B-1----:R2:W1:Y:S01]  /*07d0*/  SYNCS.EXCH.64 URZ, [UR6+0x80], UR10 ;  /* 0x0000800a06ff75b2 */ /* 0x0024620008000100 */
[----:B------:R2:W1:Y:S02]  /*07e0*/  SYNCS.EXCH.64 URZ, [UR6+0x88], UR4 ;  /* 0x0000880406ff75b2 */ /* 0x0004640008000100 */
[----:B--2---:R-:W-:Y:S01]  /*07f0*/  NOP ;  /* 0x0000000000007918 */ /* 0x004fe20000000000 */
.L_x_10:
[----:B------:R-:W2:Y:S01]  /*0800*/  SHFL.IDX PT, R2, R169, RZ, 0x1f ;  /* 0x00001fffa9027589 */ /* 0x000ea200000e0000 */
[----:B------:R-:W-:Y:S01]  /*0810*/  NOP ;  /* 0x0000000000007918 */ /* 0x000fe20000000000 */
[----:B--2---:R-:W-:-:S13]  /*0820*/  ISETP.NE.AND P0, PT, R2, 0x3, PT ;  /* 0x000000030200780c */ /* 0x004fda0003f05270 */
[----:B------:R-:W-:Y:S05]  /*0830*/  @P0 BRA `(.L_x_11) ;  /* 0x0000000000300947 */ /* 0x000fea0003800000 */
[----:B-1----:R-:W1:Y:S01]  /*0840*/  S2UR UR5, SR_CgaCtaId ;  /* 0x00000000000579c3 */ /* 0x002e620000008800 */
        /* <DEDUP_REMOVED lines=8> */
[----:B-1----:R2:W1:Y:S01]  /*08d0*/  SYNCS.EXCH.64 URZ, [UR5+0x90], UR6 ;  /* 0x0000900605ff75b2 */ /* 0x0024620008000100 */
[----:B------:R2:W1:Y:S02]  /*08e0*/  SYNCS.EXCH.64 URZ, [UR5+0x98], UR6 ;  /* 0x0000980605ff75b2 */ /* 0x0004640008000100 */
[----:B--2---:R-:W-:Y:S01]  /*08f0*/  NOP ;  /* 0x0000000000007918 */ /* 0x004fe20000000000 */
.L_x_11:
[----:B------:R-:W2:Y:S01]  /*0900*/  SHFL.IDX PT, R2, R169, RZ, 0x1f ;  /* 0x00001fffa9027589 */ /* 0x000ea200000e0000 */
[----:B------:R-:W-:Y:S01]  /*0910*/  NOP ;  /* 0x0000000000007918 */ /* 0x000fe20000000000 */
[----:B--2---:R-:W-:-:S13]  /*0920*/  ISETP.NE.AND P0, PT, R2, 0x4, PT ;  /* 0x000000040200780c */ /* 0x004fda0003f05270 */
[----:B------:R-:W-:Y:S05]  /*0930*/  @P0 BRA `(.L_x_12) ;  /* 0x00000000004c0947 */ /* 0x000fea0003800000 */
[----:B-1----:R-:W1:Y:S01]  /*0940*/  S2UR UR5, SR_CgaCtaId ;  /* 0x00000000000579c3 */ /* 0x002e620000008800 */
[----:B------:R-:W-:Y:S01]  /*0950*/  UMOV UR7, 0x100 ;  /* 0x0000010000077882 */ /* 0x000fe20000000000 */
[----:B------:R-:W-:Y:S01]  /*0960*/  UMOV UR6, 0x400 ;  /* 0x0000040000067882 */ /* 0x000fe20000000000 */
[----:B------:R-:W-:Y:S01]  /*0970*/  USEL UR7, UR7, 0xe0, UP2 ;  /* 0x000000e007077887 */ /* 0x000fe20009000000 */
[----:B------:R-:W-:Y:S01]  /*0980*/  UMOV UR4, 0x1 ;  /* 0x0000000100047882 */ /* 0x000fe20000000000 */
[----:B------:R-:W-:Y:S01]  /*0990*/  ELECT P0, URZ, PT ;  /* 0x0000000000ff782f */ /* 0x000fe20003800000 */
[----:B------:R-:W-:-:S04]  /*09a0*/  UIADD3 UR10, UPT, UPT, -UR4, 0x100000, URZ ;  /* 0x00100000040a7890 */ /* 0x000fc8000fffe1ff */
[----:B------:R-:W-:Y:S02]  /*09b0*/  USHF.L.U32 UR11, UR10, 0xb, URZ ;  /* 0x0000000b0a0b7899 */ /* 0x000fe400080006ff */
[----:B------:R-:W-:Y:S02]  /*09c0*/  USHF.L.U32 UR10, UR10, 0x1, URZ ;  /* 0x000000010a0a7899 */ /* 0x000fe400080006ff */
[----:B-1----:R-:W-:Y:S02]  /*09d0*/  ULEA UR5, UR5, UR6, 0x18 ;  /* 0x0000000605057291 */ /* 0x002fe4000f8ec0ff */
[----:B------:R-:W-:-:S04]  /*09e0*/  UIADD3 UR6, UPT, UPT, -UR7, 0x100000, URZ ;  /* 0x0010000007067890 */ /* 0x000fc8000fffe1ff */
[----:B------:R-:W-:Y:S02]  /*09f0*/  USHF.L.U32 UR7, UR6, 0xb, URZ ;  /* 0x0000000b06077899 */ /* 0x000fe400080006ff */
[----:B------:R-:W-:Y:S01]  /*0a00*/  USHF.L.U32 UR6, UR6, 0x1, URZ ;  /* 0x0000000106067899 */ /* 0x000fe200080006ff */
[----:B------:R-:W1:Y:S03]  /*0a10*/  FENCE.VIEW.ASYNC.S ;  /* 0x00000000000073c6 */ /* 0x000e660000000000 */
[----:B-1----:R2:W1:Y:S08]  /*0a20*/  SYNCS.EXCH.64 URZ, [UR5+0xa0], UR10 ;  /* 0x0000a00a05ff75b2 */ /* 0x0024700008000100 */
[----:B------:R2:W1:Y:S01]  /*0a30*/  SYNCS.EXCH.64 URZ, [UR5+0xb0], UR6 ;  /* 0x0000b00605ff75b2 */ /* 0x0004620008000100 */
[----:B------:R2:W1:Y:S01]  /*0a40*/  SYNCS.EXCH.64 URZ, [UR5+0xa8], UR10 ;  /* 0x0000a80a05ff75b2 */ /* 0x0004620008000100 */
[----:B------:R2:W1:Y:S02]  /*0a50*/  SYNCS.EXCH.64 URZ, [UR5+0xb8], UR6 ;  /* 0x0000b80605ff75b2 */ /* 0x0004640008000100 */
[----:B--2---:R-:W-:Y:S01]  /*0a60*/  NOP ;  /* 0x0000000000007918 */ /* 0x004fe20000000000 */
.L_x_12:
        /* <DEDUP_REMOVED lines=18> */
[----:B------:R2:W1:Y:S01]  /*0b90*/  SYNCS.EXCH.64 URZ, [UR6+0xe0], UR4 ;  /* 0x0000e00406ff75b2 */ /* 0x0004620008000100 */
[----:B------:R2:W1:Y:S01]  /*0ba0*/  SYNCS.EXCH.64 URZ, [UR6+0xc8], UR10 ;  /* 0x0000c80a06ff75b2 */ /* 0x0004620008000100 */
[----:B------:R2:W1:Y:S01]  /*0bb0*/  SYNCS.EXCH.64 URZ, [UR6+0xe8], UR4 ;  /* 0x0000e80406ff75b2 */ /* 0x0004620008000100 */
[----:B------:R2:W1:Y:S01]  /*0bc0*/  SYNCS.EXCH.64 URZ, [UR6+0xd0], UR10 ;  /* 0x0000d00a06ff75b2 */ /* 0x0004620008000100 */
[----:B------:R2:W1:Y:S01]  /*0bd0*/  SYNCS.EXCH.64 URZ, [UR6+0xf0], UR4 ;  /* 0x0000f00406ff75b2 */ /* 0x0004620008000100 */
[----:B------:R2:W1:Y:S01]  /*0be0*/  SYNCS.EXCH.64 URZ, [UR6+0xd8], UR10 ;  /* 0x0000d80a06ff75b2 */ /* 0x0004620008000100 */
[----:B------:R2:W1:Y:S02]  /*0bf0*/  SYNCS.EXCH.64 URZ, [UR6+0xf8], UR4 ;  /* 0x0000f80406ff75b2 */ /* 0x0004640008000100 */
[----:B--2---:R-:W-:Y:S01]  /*0c00*/  NOP ;  /* 0x0000000000007918 */ /* 0x004fe20000000000 */
.L_x_13:
        /* <DEDUP_REMOVED lines=14> */
[----:B------:R2:W1:Y:S01]  /*0cf0*/  SYNCS.EXCH.64 URZ, [UR5+0x110], UR6 ;  /* 0x0001100605ff75b2 */ /* 0x0004620008000100 */
[----:B------:R2:W1:Y:S01]  /*0d00*/  SYNCS.EXCH.64 URZ, [UR5+0x108], UR6 ;  /* 0x0001080605ff75b2 */ /* 0x0004620008000100 */
[----:B------:R2:W1:Y:S02]  /*0d10*/  SYNCS.EXCH.64 URZ, [UR5+0x118], UR6 ;  /* 0x0001180605ff75b2 */ /* 0x0004640008000100 */
[----:B--2---:R-:W-:Y:S01]  /*0d20*/  NOP ;  /* 0x0000000000007918 */ /* 0x004fe20000000000 */
.L_x_14:
[----:B-1----:R-:W1:Y:S01]  /*0d30*/  S2UR UR5, SR_CTAID.X ;  /* 0x00000000000579c3 */ /* 0x002e620000002500 */
[----:B------:R-:W-:-:S05]  /*0d40*/  CS2R.32 R165, SR_CgaSize ;  /* 0x0000000000a57805 */ /* 0x000fca0000008a00 */
[----:B------:R-:W-:-:S05]  /*0d50*/  IMAD R165, R165, -0xa0, RZ ;  /* 0xffffff60a5a57824 */ /* 0x000fca00078e02ff */
[----:B------:R-:W-:-:S14]  /*0d60*/  R2UR UR7, R165 ;  /* 0x00000000a50772ca */ /* 0x000fdc00000e0000 */
[----:B------:R-:W2:Y:S01]  /*0d70*/  LDCU UR7, c[0x0][UR7+0x2b0] ;  /* 0x00005600070777ac */ /* 0x000ea20008000800 */
[----:B------:R-:W-:Y:S01]  /*0d80*/  NOP ;  /* 0x0000000000007918 */ /* 0x000fe20000000000 */
[----:B------:R-:W-:-:S05]  /*0d90*/  CS2R.32 R165, SR_CgaSize ;  /* 0x0000000000a57805 */ /* 0x000fca0000008a00 */
[----:B------:R-:W-:-:S05]  /*0da0*/  IMAD R165, R165, -0xa0, RZ ;  /* 0xffffff60a5a57824 */ /* 0x000fca00078e02ff */
[----:B------:R-:W-:-:S14]  /*0db0*/  R2UR UR6, R165 ;  /* 0x00000000a50672ca */ /* 0x000fdc00000e0000 */
[----:B------:R-:W3:Y:S01]  /*0dc0*/  LDCU UR6, c[0x0][UR6+0x2b4] ;  /* 0x00005680060677ac */ /* 0x000ee20008000800 */
[----:B------:R-:W4:Y:S08]  /*0dd0*/  S2UR UR4, SR_CTAID.Y ;  /* 0x00000000000479c3 */ /* 0x000f300000002600 */
[----:B------:R-:W3:Y:S01]  /*0de0*/  LDC R9, c[0x0][0xb24] ;  /* 0x0002c900ff097b82 */ /* 0x000ee20000000800 */
[----:B-1----:R-:W-:-:S02]  /*0df0*/  I2FP.F32.U32 R5, UR5 ;  /* 0x0000000500057c45 */ /* 0x002fc40008201000 */
[----:B------:R-:W-:-:S05]  /*0e00*/  CS2R.32 R3, SR_CgaSize ;  /* 0x0000000000037805 */ /* 0x000fca0000008a00 */
[----:B------:R-:W-:-:S06]  /*0e10*/  IMAD R3, R3, -0xa0, RZ ;  /* 0xffffff6003037824 */ /* 0x000fcc00078e02ff */
[----:B------:R-:W1:Y:S01]  /*0e20*/  LDC R3, c[0x0][R3+0x2a0] ;  /* 0x0000a80003037b82 */ /* 0x000e620000000800 */
[----:B------:R-:W-:Y:S01]  /*0e30*/  MOV R165, UR5 ;  /* 0x0000000500a57c02 */ /* 0x000fe20008000f00 */
[----:B--2---:R-:W-:Y:S01]  /*0e40*/  FMUL R5, R5, UR7 ;  /* 0x0000000705057c20 */ /* 0x004fe20008400000 */
[----:B----4-:R-:W-:Y:S02]  /*0e50*/  I2FP.F32.U32 R4, UR4 ;  /* 0x0000000400047c45 */ /* 0x010fe40008201000 */
[----:B------:R-:W-:-:S05]  /*0e60*/  CS2R.32 R2, SR_CgaSize ;  /* 0x0000000000027805 */ /* 0x000fca0000008a00 */
[----:B------:R-:W-:-:S06]  /*0e70*/  IMAD R2, R2, -0xa0, RZ ;  /* 0xffffff6002027824 */ /* 0x000fcc00078e02ff */
[----:B------:R-:W2:Y:S01]  /*0e80*/  LDC R2, c[0x0][R2+0x2a4] ;  /* 0x0000a90002027b82 */ /* 0x000ea20000000800 */
[----:B------:R-:W4:Y:S01]  /*0e90*/  F2I.U32.TRUNC.NTZ R154, R5 ;  /* 0x00000005009a7305 */ /* 0x000f22000020f000 */
[----:B------:R-:W-:Y:S01]  /*0ea0*/  MOV R155, UR4 ;  /* 0x00000004009b7c02 */ /* 0x000fe20008000f00 */
[----:B---3--:R-:W-:-:S05]  /*0eb0*/  FMUL R4, R4, UR6 ;  /* 0x0000000604047c20 */ /* 0x008fca0008400000 */
[----:B------:R-:W-:Y:S01]  /*0ec0*/  BAR.SYNC.DEFER_BLOCKING 0x0 ;  /* 0x0000000000007b1d */ /* 0x000fe20000010000 */
[----:B------:R-:W-:-:S05]  /*0ed0*/  ISETP.GE.AND P0, PT, R9, 0x1, PT ;  /* 0x000000010900780c */ /* 0x000fca0003f06270 */
[----:B------:R-:W3:Y:S02]  /*0ee0*/  F2I.U32.TRUNC.NTZ R143, R4 ;  /* 0x00000004008f7305 */ /* 0x000ee4000020f000 */
[----:B------:R-:W2:Y:S01]  /*0ef0*/  S2UR UR36, SR_CTAID.Z ;  /* 0x00000000002479c3 */ /* 0x000ea20000002700 */
[----:B----4-:R-:W-:-:S05]  /*0f00*/  IADD3 R154, PT, PT, -R154, RZ, RZ ;  /* 0x000000ff9a9a7210 */ /* 0x010fca0007ffe1ff */
[----:B-1----:R-:W-:Y:S01]  /*0f10*/  IMAD R154, R3, R154, UR5 ;  /* 0x00000005039a7e24 */ /* 0x002fe2000f8e029a */
[----:B---3--:R-:W-:-:S05]  /*0f20*/  IADD3 R143, PT, PT, -R143, RZ, RZ ;  /* 0x000000ff8f8f7210 */ /* 0x008fca0007ffe1ff */
[----:B--2---:R-:W-:Y:S01]  /*0f30*/  IMAD R143, R2, R143, UR4 ;  /* 0x00000004028f7e24 */ /* 0x004fe2000f8e028f */
[----:B------:R-:W-:Y:S06]  /*0f40*/  @!P0 BRA `(.L_x_15) ;  /* 0x0000000000b88947 */ /* 0x000fec0003800000 */
[----:B------:R-:W1:Y:S01]  /*0f50*/  LDC.64 R4, c[0x0][0xb18] ;  /* 0x0002c600ff047b82 */ /* 0x000e620000000a00 */
[----:B------:R-:W-:-:S07]  /*0f60*/  ISETP.NE.AND P0, PT, R9, 0x1, PT ;  /* 0x000000010900780c */ /* 0x000fce0003f05270 */
[----:B------:R-:W2:Y:S08]  /*0f70*/  LDC R10, c[0x0][0xb0c] ;  /* 0x0002c300ff0a7b82 */ /* 0x000eb00000000800 */
[----:B------:R-:W3:Y:S08]  /*0f80*/  LDC R11, c[0x0][0x370] ;  /* 0x0000dc00ff0b7b82 */ /* 0x000ef00000000800 */
[----:B------:R-:W4:Y:S01]  /*0f90*/  LDC R12, c[0x0][0x374] ;  /* 0x0000dd00ff0c7b82 */ /* 0x000f220000000800 */
[----:B-1----:R-:W-:-:S07]  /*0fa0*/  ISETP.NE.AND P1, PT, R4, 0x1, PT ;  /* 0x000000010400780c */ /* 0x002fce0003f25270 */
[----:B------:R-:W3:Y:S01]  /*0fb0*/  LDC.64 R6, c[0x0][0xb10] ;  /* 0x0002c400ff067b82 */ /* 0x000ee20000000a00 */
[----:B--2---:R-:W-:-:S07]  /*0fc0*/  ISETP.NE.AND P2, PT, R10, 0x1, PT ;  /* 0x000000010a00780c */ /* 0x004fce0003f45270 */
[----:B------:R-:W1:Y:S08]  /*0fd0*/  LDC R8, c[0x0][0xb20] ;  /* 0x0002c800ff087b82 */ /* 0x000e700000000800 */
[----:B------:R-:W2:Y:S01]  /*0fe0*/  LDC.64 R2, c[0x0][0xb28] ;  /* 0x0002ca00ff027b82 */ /* 0x000ea20000000a00 */
[----:B----4-:R-:W-:-:S04]  /*0ff0*/  IMAD.HI.U32 R13, R12, R5, RZ ;  /* 0x000000050c0d7227 */ /* 0x010fc800078e00ff */
[----:B------:R-:W-:-:S04]  /*1000*/  IMAD.HI.U32 R5, R155, R5, RZ ;  /* 0x000000059b057227 */ /* 0x000fc800078e00ff */
[----:B---3--:R-:W-:-:S04]  /*1010*/  IMAD.HI.U32 R14, R11, R6, RZ ;  /* 0x000000060b0e7227 */ /* 0x008fc800078e00ff */
[----:B------:R-:W-:Y:S01]  /*1020*/  IMAD.HI.U32 R16, R165, R6, RZ ;  /* 0x00000006a5107227 */ /* 0x000fe200078e00ff */
[-C--:B------:R-:W-:Y:S02]  /*1030*/  @P2 SHF.R.U32.HI R11, RZ, R7.reuse, R14 ;  /* 0x00000007ff0b2219 */ /* 0x080fe4000001160e */
[-C--:B-1----:R-:W-:Y:S02]  /*1040*/  @P1 SHF.R.U32.HI R12, RZ, R8.reuse, R13 ;  /* 0x00000008ff0c1219 */ /* 0x082fe4000001160d */
[----:B------:R-:W-:Y:S02]  /*1050*/  SHF.R.U32.HI R8, RZ, R8, R5 ;  /* 0x00000008ff087219 */ /* 0x000fe40000011605 */
[----:B------:R-:W-:Y:S02]  /*1060*/  SHF.R.U32.HI R16, RZ, R7, R16 ;  /* 0x00000007ff107219 */ /* 0x000fe40000011610 */
[----:B------:R-:W-:Y:S01]  /*1070*/  SEL R5, R155, R8, !P1 ;  /* 0x000000089b057207 */ /* 0x000fe20004800000 */
[----:B--2---:R-:W-:Y:S01]  /*1080*/  IMAD.HI.U32 R14, R12, R2, RZ ;  /* 0x000000020c0e7227 */ /* 0x004fe200078e00ff */
[----:B------:R-:W-:-:S03]  /*1090*/  SEL R7, R165, R16, !P2 ;  /* 0x00000010a5077207 */ /* 0x000fc60005000000 */
[----:B------:R-:W-:Y:S01]  /*10a0*/  IMAD.HI.U32 R6, R11, R2, RZ ;  /* 0x000000020b067227 */ /* 0x000fe200078e00ff */
[----:B------:R-:W-:-:S04]  /*10b0*/  @P0 SHF.R.U32.HI R12, RZ, R3, R14 ;  /* 0x00000003ff0c0219 */ /* 0x000fc8000001160e */
[----:B------:R-:W-:Y:S01]  /*10c0*/  @P0 SHF.R.U32.HI R11, RZ, R3, R6 ;  /* 0x00000003ff0b0219 */ /* 0x000fe20000011606 */
[----:B------:R-:W-:-:S04]  /*10d0*/  IMAD R12, R12, R9, RZ ;  /* 0x000000090c0c7224 */ /* 0x000fc800078e02ff */
[----:B------:R-:W-:Y:S01]  /*10e0*/  IMAD R6, R11, R9, RZ ;  /* 0x000000090b067224 */ /* 0x000fe200078e02ff */
[----:B------:R-:W-:-:S04]  /*10f0*/  ISETP.GE.AND P1, PT, R5, R12, PT ;  /* 0x0000000c0500720c */ /* 0x000fc80003f26270 */
[----:B------:R-:W-:Y:S01]  /*1100*/  ISETP.GE.OR P1, PT, R7, R6, P1 ;  /* 0x000000060700720c */ /* 0x000fe20000f26670 */
[----:B------:R-:W-:-:S05]  /*1110*/  IMAD.HI.U32 R6, R5, R2, RZ ;  /* 0x0000000205067227 */ /* 0x000fca00078e00ff */
[----:B------:R-:W-:-:S04]  /*1120*/  SHF.R.U32.HI R6, RZ, R3, R6 ;  /* 0x00000003ff067219 */ /* 0x000fc80000011606 */
[----:B------:R-:W-:-:S03]  /*1130*/  SEL R6, R5, R6, !P0 ;  /* 0x0000000605067207 */ /* 0x000fc60004000000 */
[----:B------:R-:W-:Y:S01]  /*1140*/  @!P1 IMAD.HI.U32 R8, R7, R2, RZ ;  /* 0x0000000207089227 */ /* 0x000fe200078e00ff */
[----:B------:R-:W-:-:S04]  /*1150*/  IADD3 R2, PT, PT, -R6, RZ, RZ ;  /* 0x000000ff06027210 */ /* 0x000fc80007ffe1ff */
[----:B------:R-:W-:Y:S01]  /*1160*/  @!P1 SHF.R.U32.HI R8, RZ, R3, R8 ;  /* 0x00000003ff089219 */ /* 0x000fe20000011608 */
[----:B------:R-:W-:-:S03]  /*1170*/  IMAD R2, R9, R2, R5 ;  /* 0x0000000209027224 */ /* 0x000fc600078e0205 */
[----:B------:R-:W-:Y:S02]  /*1180*/  @!P1 SEL R3, R7, R8, !P0 ;  /* 0x0000000807039207 */ /* 0x000fe40004000000 */
[----:B------:R-:W-:-:S03]  /*1190*/  IADD3 R8, PT, PT, -R5, RZ, RZ ;  /* 0x000000ff05087210 */ /* 0x000fc60007ffe1ff */
[--C-:B------:R-:W-:Y:S02]  /*11a0*/  @!P1 IMAD.IADD R6, R6, 0x1, -R3.reuse ;  /* 0x0000000106069824 */ /* 0x100fe400078e0a03 */
[----:B------:R-:W-:Y:S01]  /*11b0*/  @!P1 IMAD R3, R2, R11, R3 ;  /* 0x0000000b02039224 */ /* 0x000fe200078e0203 */
[----:B------:R-:W-:Y:S01]  /*11c0*/  IADD3 R2, PT, PT, -R7, RZ, RZ ;  /* 0x000000ff07027210 */ /* 0x000fe20007ffe1ff */
[----:B------:R-:W-:Y:S02]  /*11d0*/  @!P1 IMAD R5, R6, R9, R7 ;  /* 0x0000000906059224 */ /* 0x000fe400078e0207 */
[----:B------:R-:W-:Y:S02]  /*11e0*/  IMAD R8, R4, R8, R155 ;  /* 0x0000000804087224 */ /* 0x000fe400078e029b */
[----:B------:R-:W-:Y:S02]  /*11f0*/  @!P1 IMAD.MOV.U32 R7, RZ, RZ, R3 ;  /* 0x000000ffff079224 */ /* 0x000fe400078e0003 */
[----:B------:R-:W-:-:S02]  /*1200*/  IMAD R2, R10, R2, R165 ;  /* 0x000000020a027224 */ /* 0x000fc400078e02a5 */
[----:B------:R-:W-:Y:S02]  /*1210*/  IMAD R155, R5, R4, R8 ;  /* 0x00000004059b7224 */ /* 0x000fe400078e0208 */
[----:B------:R-:W-:Y:S02]  /*1220*/  IMAD R165, R7, R10, R2 ;  /* 0x0000000a07a57224 */ /* 0x000fe400078e0202 */
.L_x_15:
[----:B------:R-:W1:Y:S01]  /*1230*/  LDCU UR4, c[0x0][0xb30] ;  /* 0x00016600ff0477ac */ /* 0x000e620008000800 */
[----:B------:R-:W2:Y:S08]  /*1240*/  S2UR UR37, SR_CgaCtaId ;  /* 0x00000000002579c3 */ /* 0x000eb00000008800 */
[----:B------:R-:W3:Y:S01]  /*1250*/  LDC R72, c[0x0][0xb24] ;  /* 0x0002c900ff487b82 */ /* 0x000ee20000000800 */
[----:B-1----:R-:W-:-:S09]  /*1260*/  UISETP.NE.AND UP1, UPT, UR4, 0x1, UPT ;  /* 0x000000010400788c */ /* 0x002fd2000bf25270 */
[----:B--2---:R-:W-:Y:S05]  /*1270*/  BRA.U UP1, `(.L_x_16) ;  /* 0x0000000101407547 */ /* 0x004fea000b800000 */
[----:B------:R-:W1:Y:S08]  /*1280*/  LDC.64 R4, c[0x0][0xb10] ;  /* 0x0002c400ff047b82 */ /* 0x000e700000000a00 */
[----:B------:R-:W2:Y:S08]  /*1290*/  LDC.64 R2, c[0x0][0xb18] ;  /* 0x0002c600ff027b82 */ /* 0x000eb00000000a00 */
[----:B------:R-:W4:Y:S08]  /*12a0*/  LDC R6, c[0x0][0xb20] ;  /* 0x0002c800ff067b82 */ /* 0x000f300000000800 */
[----:B------:R-:W3:Y:S01]  /*12b0*/  LDC R8, c[0x0][0xb0c] ;  /* 0x0002c300ff087b82 */ /* 0x000ee20000000800 */
[----:B-1----:R-:W-:-:S05]  /*12c0*/  IMAD.HI.U32 R4, R165, R4, RZ ;  /* 0x00000004a5047227 */ /* 0x002fca00078e00ff */
[----:B------:R-:W-:Y:S01]  /*12d0*/  SHF.R.U32.HI R4, RZ, R5, R4 ;  /* 0x00000005ff047219 */ /* 0x000fe20000011604 */
[----:B--2---:R-:W-:Y:S01]  /*12e0*/  IMAD.HI.U32 R3, R155, R3, RZ ;  /* 0x000000039b037227 */ /* 0x004fe200078e00ff */
[----:B------:R-:W-:-:S04]  /*12f0*/  ISETP.NE.AND P0, PT, R2, 0x1, PT ;  /* 0x000000010200780c */ /* 0x000fc80003f05270 */
[----:B----4-:R-:W-:-:S04]  /*1300*/  SHF.R.U32.HI R6, RZ, R6, R3 ;  /* 0x00000006ff067219 */ /* 0x010fc80000011603 */
[----:B------:R-:W-:Y:S02]  /*1310*/  SEL R3, R155, R6, !P0 ;  /* 0x000000069b037207 */ /* 0x000fe40004000000 */
[----:B---3--:R-:W-:-:S04]  /*1320*/  ISETP.NE.AND P1, PT, R8, 0x1, PT ;  /* 0x000000010800780c */ /* 0x008fc80003f25270 */
[----:B------:R-:W-:-:S05]  /*1330*/  SEL R4, R165, R4, !P1 ;  /* 0x00000004a5047207 */ /* 0x000fca0004800000 */
[----:B------:R-:W-:Y:S02]  /*1340*/  IMAD.IADD R5, R3, 0x1, -R4 ;  /* 0x0000000103057824 */ /* 0x000fe400078e0a04 */
[----:B------:R-:W-:Y:S02]  /*1350*/  IMAD.IADD R3, R4, 0x1, -R3 ;  /* 0x0000000104037824 */ /* 0x000fe400078e0a03 */
[----:B------:R-:W-:Y:S02]  /*1360*/  IMAD R165, R5, R8, R165 ;  /* 0x0000000805a57224 */ /* 0x000fe400078e02a5 */
[----:B------:R-:W-:-:S07]  /*1370*/  IMAD R155, R3, R2, R155 ;  /* 0x00000002039b7224 */ /* 0x000fce00078e029b */
.L_x_16:
[----:B------:R-:W-:Y:S01]  /*1380*/  BAR.SYNC.DEFER_BLOCKING 0x0 ;  /* 0x0000000000007b1d */ /* 0x000fe20000010000 */
[----:B------:R-:W-:Y:S01]  /*1390*/  UISETP.NE.AND UP1, UPT, UR8, 0x2, UPT ;  /* 0x000000020800788c */ /* 0x000fe2000bf25270 */
[----:B------:R-:W-:Y:S02]  /*13a0*/  ISETP.NE.OR P5, PT, R0, 0x2, !P5 ;  /* 0x000000020000780c */ /* 0x000fe40006fa5670 */
[----:B------:R-:W-:-:S06]  /*13b0*/  LOP3.LUT R2, R166, 0x1f, RZ, 0xc0, !PT ;  /* 0x0000001fa6027812 */ /* 0x000fcc00078ec0ff */
[----:B------:R-:W-:Y:S05]  /*13c0*/  BRA.U UP1, `(.L_x_17) ;  /* 0x0000001101ec7547 */ /* 0x000fea000b800000 */
[----:B------:R-:W1:Y:S01]  /*13d0*/  LDCU UR13, c[0x0][0x38c] ;  /* 0x00007180ff0d77ac */ /* 0x000e620008000800 */
[----:B------:R-:W2:Y:S01]  /*13e0*/  LDC R9, c[0x0][0x370] ;  /* 0x0000dc00ff097b82 */ /* 0x000ea20000000800 */
[----:B------:R-:W-:Y:S01]  /*13f0*/  PLOP3.LUT P1, PT, PT, PT, UP2, 0x80, 0x8 ;  /* 0x000000000008781c */ /* 0x000fe20003f2f028 */
[----:B------:R-:W-:Y:S01]  /*1400*/  IMAD.MOV.U32 R15, RZ, RZ, 0x1 ;  /* 0x00000001ff0f7424 */ /* 0x000fe200078e00ff */
[----:B------:R-:W-:Y:S01]  /*1410*/  ISETP.EQ.OR P4, PT, R2, RZ, P5 ;  /* 0x000000ff0200720c */ /* 0x000fe20002f82670 */
[----:B------:R-:W-:Y:S01]  /*1420*/  IMAD.MOV.U32 R14, RZ, RZ, RZ ;  /* 0x000000ffff0e7224 */ /* 0x000fe200078e00ff */
[----:B------:R-:W-:Y:S02]  /*1430*/  PLOP3.LUT P1, PT, P1, PT, PT, 0x8, 0x80 ;  /* 0x000000000080781c */ /* 0x000fe40000f2e170 */
[----:B------:R-:W-:Y:S01]  /*1440*/  CS2R R12, SRZ ;  /* 0x00000000000c7805 */ /* 0x000fe2000001ff00 */
[----:B------:R-:W-:Y:S01]  /*1450*/  IMAD.MOV.U32 R10, RZ, RZ, 0x1 ;  /* 0x00000001ff0a7424 */ /* 0x000fe200078e00ff */
[----:B------:R-:W4:Y:S01]  /*1460*/  LDC R0, c[0x0][0x374] ;  /* 0x0000dd00ff007b82 */ /* 0x000f220000000800 */
[----:B------:R-:W2:Y:S01]  /*1470*/  LDCU.64 UR22, c[0x0][0x348] ;  /* 0x00006900ff1677ac */ /* 0x000ea20008000a00 */
[----:B------:R-:W-:Y:S01]  /*1480*/  UMOV UR6, URZ ;  /* 0x000000ff00067c82 */ /* 0x000fe20008000000 */
[----:B-1----:R-:W-:-:S04]  /*1490*/  UIADD3 UR5, UPT, UPT, UR13, 0x7f, URZ ;  /* 0x0000007f0d057890 */ /* 0x002fc8000fffe0ff */
[----:B------:R-:W-:-:S04]  /*14a0*/  USHF.R.S32.HI UR4, URZ, 0x1f, UR5 ;  /* 0x0000001fff047899 */ /* 0x000fc80008011405 */
[----:B------:R-:W-:-:S04]  /*14b0*/  ULEA.HI UR4, UR4, UR5, URZ, 0x7 ;  /* 0x0000000504047291 */ /* 0x000fc8000f8f38ff */
[----:B------:R-:W-:Y:S02]  /*14c0*/  USHF.R.S32.HI UR15, URZ, 0x7, UR4 ;  /* 0x00000007ff0f7899 */ /* 0x000fe40008011404 */
[----:B------:R-:W-:Y:S02]  /*14d0*/  UIADD3 UR4, UPT, UPT, UR13, -0x1, URZ ;  /* 0xffffffff0d047890 */ /* 0x000fe4000fffe0ff */
[----:B------:R-:W-:Y:S02]  /*14e0*/  UISETP.LT.U32.AND UP0, UPT, UR15, 0x8, UPT ;  /* 0x000000080f00788c */ /* 0x000fe4000bf01070 */
[----:B------:R-:W-:Y:S02]  /*14f0*/  UISETP.GE.U32.AND UP1, UPT, UR4, -0xff, UPT ;  /* 0xffffff010400788c */ /* 0x000fe4000bf26070 */
[----:B------:R-:W-:Y:S02]  /*1500*/  USEL UR14, UR15, 0x8, UP0 ;  /* 0x000000080f0e7887 */ /* 0x000fe40008000000 */
[----:B------:R-:W-:-:S02]  /*1510*/  UIADD3 UR13, UPT, UPT, UR13, 0xfe, URZ ;  /* 0x000000fe0d0d7890 */ /* 0x000fc4000fffe0ff */
[----:B------:R-:W-:Y:S02]  /*1520*/  UIADD3 UR5, UPT, UPT, UR14, -0x1, URZ ;  /* 0xffffffff0e057890 */ /* 0x000fe4000fffe0ff */
[----:B------:R-:W-:-:S03]  /*1530*/  UIADD3 UR7, UPT, UPT, UR15, -UR14, URZ ;  /* 0x8000000e0f077290 */ /* 0x000fc6000fffe0ff */
[----:B------:R-:W-:-:S04]  /*1540*/  @UP1 UIADD3 UR5, UPT, UPT, UR14, URZ, URZ ;  /* 0x000000ff0e051290 */ /* 0x000fc8000fffe0ff */
[----:B--2---:R-:W-:-:S12]  /*1550*/  UIADD3 UR5, UPT, UPT, UR5, 0x1, URZ ;  /* 0x0000000105057890 */ /* 0x004fd8000fffe0ff */
.L_x_35:
[----:B------:R-:W-:Y:S01]  /*1560*/  UISETP.NE.AND UP0, UPT, UR37, URZ, UPT ;  /* 0x000000ff2500728c */ /* 0x000fe2000bf05270 */
[----:B------:R-:W1:Y:S08]  /*1570*/  S2UR UR37, SR_CgaCtaId ;  /* 0x00000000002579c3 */ /* 0x000e700000008800 */
[----:B------:R-:W-:Y:S05]  /*1580*/  BRA.U UP0, `(.L_x_18) ;  /* 0x0000000100347547 */ /* 0x000fea000b800000 */
[----:B------:R-:W2:Y:S01]  /*1590*/  S2R R2, SR_CgaCtaId ;  /* 0x0000000000027919 */ /* 0x000ea20000008800 */
[----:B------:R-:W-:-:S04]  /*15a0*/  MOV R3, 0x400 ;  /* 0x0000040000037802 */ /* 0x000fc80000000f00 */
[----:B--2---:R-:W-:Y:S02]  /*15b0*/  LEA R3, R2, R3, 0x18 ;  /* 0x0000000302037211 */ /* 0x004fe400078ec0ff */
[----:B------:R-:W-:-:S03]  /*15c0*/  SHF.L.U32 R2, R10, 0x1f, RZ ;  /* 0x0000001f0a027819 */ /* 0x000fc600000006ff */
[----:B------:R-:W-:-:S04]  /*15d0*/  IMAD R3, R12, 0x8, R3 ;  /* 0x000000080c037824 */ /* 0x000fc800078e0203 */
[----:B------:R-:W2:Y:S02]  /*15e0*/  SYNCS.PHASECHK.TRANS64.TRYWAIT P0, [R3+URZ+0x110], R2 ;  /* 0x00011002030075a7 */ /* 0x000ea400080011ff */
[----:B--2---:R-:W-:Y:S05]  /*15f0*/  @!P0 BRA `(.L_x_19) ;  /* 0x0000005400788947 */ /* 0x004fea0003800000 */
.L_x_99:
[----:B------:R-:W-:Y:S01]  /*1600*/  VIADD R12, R12, 0x1 ;  /* 0x000000010c0c7836 */ /* 0x000fe20000000000 */
[----:B------:R2:W-:Y:S04]  /*1610*/  SYNCS.ARRIVE.TRANS64.A1T0 RZ, [R3+URZ+0x100], RZ ;  /* 0x000100ff03ff79a7 */ /* 0x0005e800081000ff */
[----:B------:R-:W-:-:S04]  /*1620*/  ISETP.NE.AND P0, PT, R12, 0x2, PT ;  /* 0x000000020c00780c */ /* 0x000fc80003f05270 */
[----:B------:R-:W-:Y:S02]  /*1630*/  SEL R12, R12, RZ, P0 ;  /* 0x000000ff0c0c7207 */ /* 0x000fe40000000000 */
[----:B--2---:R-:W-:-:S04]  /*1640*/  SEL R3, RZ, 0x1, P0 ;  /* 0x00000001ff037807 */ /* 0x004fc80000000000 */
[----:B------:R-:W-:-:S07]  /*1650*/  LOP3.LUT R10, R10, R3, RZ, 0x3c, !PT ;  /* 0x000000030a0a7212 */ /* 0x000fce00078e3cff */
.L_x_18:
[----:B------:R-:W-:Y:S01]  /*1660*/  UMOV UR4, 0x400 ;  /* 0x0000040000047882 */ /* 0x000fe20000000000 */
[----:B------:R-:W-:Y:S01]  /*1670*/  SHF.L.U32 R2, R15, 0x1f, RZ ;  /* 0x0000001f0f027819 */ /* 0x000fe200000006ff */
[----:B-1----:R-:W-:Y:S01]  /*1680*/  ULEA UR4, UR37, UR4, 0x18 ;  /* 0x0000000425047291 */ /* 0x002fe2000f8ec0ff */
[----:B------:R-:W-:Y:S01]  /*1690*/  R2UR UR34, R165 ;  /* 0x00000000a52272ca */ /* 0x000fe200000e0000 */
[----:B------:R-:W-:Y:S01]  /*16a0*/  UISETP.GE.U32.AND UP0, UPT, UR13, 0xff, UPT ;  /* 0x000000ff0d00788c */ /* 0x000fe2000bf06070 */
[----:B------:R-:W-:Y:S01]  /*16b0*/  R2UR UR10, R155 ;  /* 0x000000009b0a72ca */ /* 0x000fe200000e0000 */
[----:B------:R-:W-:Y:S01]  /*16c0*/  ULEA UR8, UR6, UR4, 0x3 ;  /* 0x0000000406087291 */ /* 0x000fe2000f8e18ff */
[----:B------:R-:W-:-:S08]  /*16d0*/  UMOV UR24, URZ ;  /* 0x000000ff00187c82 */ /* 0x000fd00008000000 */
[----:B------:R1:W2:Y:S01]  /*16e0*/  SYNCS.PHASECHK.TRANS64.TRYWAIT P0, [UR8+0x40], R2 ;  /* 0x00004002ff0075a7 */ /* 0x0002a20008001108 */
[----:B------:R-:W-:Y:S02]  /*16f0*/  USHF.L.U32 UR34, UR34, 0x7, URZ ;  /* 0x0000000722227899 */ /* 0x000fe400080006ff */
[----:B------:R-:W-:Y:S01]  /*1700*/  USHF.L.U32 UR10, UR10, 0x6, URZ ;  /* 0x000000060a0a7899 */ /* 0x000fe200080006ff */
[----:B------:R-:W-:Y:S11]  /*1710*/  BRA.U !UP0, `(.L_x_20) ;  /* 0x0000000108a87547 */ /* 0x000ff6000b800000 */
[----:B------:R-:W-:Y:S01]  /*1720*/  UMOV UR16, URZ ;  /* 0x000000ff00107c82 */ /* 0x000fe20008000000 */
[----:B------:R-:W-:-:S05]  /*1730*/  UMOV UR17, UR6 ;  /* 0x0000000600117c82 */ /* 0x000fca0008000000 */
.L_x_25:
[----:B-1----:R-:W-:Y:S01]  /*1740*/  ULEA UR33, UR17, UR4, 0x3 ;  /* 0x0000000411217291 */ /* 0x002fe2000f8e18ff */
[----:B--2---:R-:W-:Y:S01]  /*1750*/  @!P5 MOV R3, 0x6000 ;  /* 0x000060000003d802 */ /* 0x004fe20000000f00 */
[----:B--2---:R-:W-:Y:S10]  /*1760*/  @P0 BRA `(.L_x_21) ;  /* 0x00000000000c0947 */ /* 0x004ff40003800000 */
[----:B------:R-:W-:-:S04]  /*1770*/  SHF.L.U32 R5, R15, 0x1f, RZ ;  /* 0x0000001f0f057819 */ /* 0x000fc800000006ff */
[----:B------:R-:W2:Y:S02]  /*1780*/  SYNCS.PHASECHK.TRANS64.TRYWAIT P0, [UR33+0x40], R5 ;  /* 0x00004005ff0075a7 */ /* 0x000ea40008001121 */
[----:B--2---:R-:W-:Y:S05]  /*1790*/  @!P0 BRA `(.L_x_22) ;  /* 0x0000005400248947 */ /* 0x004fea0003800000 */
.L_x_21:
[----:B------:R2:W-:Y:S01]  /*17a0*/  @!P5 SYNCS.ARRIVE.TRANS64 RZ, [UR33], R3 ;  /* 0x00000003ffffd9a7 */ /* 0x0005e20008000021 */
[----:B------:R-:W-:Y:S04]  /*17b0*/  BSSY.RECONVERGENT B0, `(.L_x_23) ;  /* 0x0000003000007945 */ /* 0x000fe80003800200 */
[----:B------:R-:W-:Y:S05]  /*17c0*/  @P4 BRA `(.L_x_24) ;  /* 0x0000000000044947 */ /* 0x000fea0003800000 */
[----:B------:R-:W-:Y:S05]  /*17d0*/  BPT.TRAP 0x1 ;  /* 0x000000040000795c */ /* 0x000fea0000300000 */
.L_x_24:
[----:B------:R-:W-:Y:S05]  /*17e0*/  BSYNC.RECONVERGENT B0 ;  /* 0x0000000000007941 */ /* 0x000fea0003800200 */
.L_x_23:
[----:B------:R-:W-:Y:S02]  /*17f0*/  UIADD3 UR6, UPT, UPT, UR17, 0x1, URZ ;  /* 0x0000000111067890 */ /* 0x000fe4000fffe0ff */
[----:B------:R-:W-:Y:S02]  /*1800*/  ULEA UR32, UR17, UR4, 0xe ;  /* 0x0000000411207291 */ /* 0x000fe4000f8e70ff */
[----:B------:R-:W-:Y:S02]  /*1810*/  UISETP.NE.AND UP0, UPT, UR6, 0x8, UPT ;  /* 0x000000080600788c */ /* 0x000fe4000bf05270 */
[----:B------:R-:W-:Y:S02]  /*1820*/  UIADD3 UR26, UP1, UPT, UR22, 0x80, URZ ;  /* 0x00000080161a7890 */ /* 0x000fe4000ff3e0ff */
[----:B------:R-:W-:Y:S02]  /*1830*/  USEL UR9, URZ, 0x1, UP0 ;  /* 0x00000001ff097887 */ /* 0x000fe40008000000 */
[----:B------:R-:W-:-:S02]  /*1840*/  USEL UR6, UR6, URZ, UP0 ;  /* 0x000000ff06067287 */ /* 0x000fc40008000000 */
[----:B------:R-:W-:Y:S02]  /*1850*/  UIADD3 UR20, UP0, UPT, UR22, 0x180, URZ ;  /* 0x0000018016147890 */ /* 0x000fe4000ff1e0ff */
[----:B------:R-:W-:Y:S01]  /*1860*/  ULEA UR8, UR6, UR4, 0x3 ;  /* 0x0000000406087291 */ /* 0x000fe2000f8e18ff */
[----:B------:R-:W-:Y:S01]  /*1870*/  LOP3.LUT R15, R15, UR9, RZ, 0x3c, !PT ;  /* 0x000000090f0f7c12 */ /* 0x000fe2000f8e3cff */
[----:B------:R-:W-:Y:S02]  /*1880*/  USHF.L.U32 UR35, UR16, 0x7, URZ ;  /* 0x0000000710237899 */ /* 0x000fe400080006ff */
[----:B------:R-:W-:Y:S01]  /*1890*/  UIADD3.X UR27, UPT, UPT, URZ, UR23, URZ, UP1, !UPT ;  /* 0x00000017ff1b7290 */ /* 0x000fe20008ffe4ff */
[----:B-1----:R-:W-:Y:S01]  /*18a0*/  SHF.L.U32 R2, R15, 0x1f, RZ ;  /* 0x0000001f0f027819 */ /* 0x002fe200000006ff */
[----:B------:R-:W-:Y:S02]  /*18b0*/  UIADD3 UR32, UPT, UPT, UR32, 0x4400, URZ ;  /* 0x0000440020207890 */ /* 0x000fe4000fffe0ff */
[----:B------:R-:W-:Y:S01]  /*18c0*/  UIADD3.X UR21, UPT, UPT, URZ, UR23, URZ, UP0, !UPT ;  /* 0x00000017ff157290 */ /* 0x000fe200087fe4ff */
[----:B------:R1:W1:Y:S01]  /*18d0*/  SYNCS.PHASECHK.TRANS64.TRYWAIT P0, [UR8+0x40], R2 ;  /* 0x00004002ff0075a7 */ /* 0x0002620008001108 */
[----:B------:R-:W-:Y:S01]  /*18e0*/  ULEA UR8, UR17, UR4, 0xd ;  /* 0x0000000411087291 */ /* 0x000fe2000f8e68ff */
[----:B------:R-:W-:Y:S01]  /*18f0*/  UMOV UR18, 0x0 ;  /* 0x0000000000127882 */ /* 0x000fe20000000000 */
[----:B------:R-:W-:-:S02]  /*1900*/  UMOV UR19, 0x10000000 ;  /* 0x1000000000137882 */ /* 0x000fc40000000000 */
[----:B------:R-:W-:Y:S01]  /*1910*/  UIADD3 UR8, UPT, UPT, UR8, 0x24400, URZ ;  /* 0x0002440008087890 */ /* 0x000fe2000fffe0ff */
[----:B------:R1:W-:Y:S01]  /*1920*/  UTMALDG.3D [UR32], [UR26], desc[UR18] ;  /* 0x000012201a0075b4 */ /* 0x0003e20008011000 */
[----:B------:R-:W-:Y:S01]  /*1930*/  UMOV UR12, UR36 ;  /* 0x00000024000c7c82 */ /* 0x000fe20008000000 */
[----:B------:R-:W-:Y:S01]  /*1940*/  UMOV UR9, UR33 ;  /* 0x0000002100097c82 */ /* 0x000fe20008000000 */
[----:B------:R-:W-:Y:S01]  /*1950*/  UMOV UR11, UR35 ;  /* 0x00000023000b7c82 */ /* 0x000fe20008000000 */
[----:B------:R-:W-:Y:S01]  /*1960*/  UIADD3 UR16, UPT, UPT, UR16, 0x1, URZ ;  /* 0x0000000110107890 */ /* 0x000fe2000fffe0ff */
[----:B------:R-:W-:Y:S01]  /*1970*/  UMOV UR24, UR5 ;  /* 0x0000000500187c82 */ /* 0x000fe20008000000 */
[----:B------:R-:W-:Y:S02]  /*1980*/  UMOV UR17, UR6 ;  /* 0x0000000600117c82 */ /* 0x000fe40008000000 */
[----:B------:R1:W-:Y:S01]  /*1990*/  UTMALDG.3D [UR8], [UR20], desc[UR18] ;  /* 0x00001208140075b4 */ /* 0x0003e20008011000 */
[----:B------:R-:W-:-:S09]  /*19a0*/  UISETP.NE.AND UP0, UPT, UR16, UR5, UPT ;  /* 0x000000051000728c */ /* 0x000fd2000bf05270 */
[----:B------:R-:W-:Y:S05]  /*19b0*/  BRA.U UP0, `(.L_x_25) ;  /* 0xfffffffd00607547 */ /* 0x000fea000b83ffff */
.L_x_20:
[----:B-1----:R-:W-:Y:S01]  /*19c0*/  ULEA UR8, UR6, UR4, 0x3 ;  /* 0x0000000406087291 */ /* 0x002fe2000f8e18ff */
[----:B------:R-:W-:Y:S01]  /*19d0*/  SHF.L.U32 R2, R15, 0x1f, RZ ;  /* 0x0000001f0f027819 */ /* 0x000fe200000006ff */
[----:B------:R-:W-:Y:S01]  /*19e0*/  @!P1 SYNCS.ARRIVE.TRANS64.A1T0 RZ, [UR4+0x98], RZ ;  /* 0x000098ffffff99a7 */ /* 0x000fe20008100004 */
[----:B------:R-:W-:-:S06]  /*19f0*/  UISETP.GT.AND UP0, UPT, UR15, UR14, UPT ;  /* 0x0000000e0f00728c */ /* 0x000fcc000bf04270 */
[----:B--2---:R1:W2:Y:S03]  /*1a00*/  SYNCS.PHASECHK.TRANS64.TRYWAIT P0, [UR8+0x40], R2 ;  /* 0x00004002ff0075a7 */ /* 0x0042a60008001108 */
[----:B------:R-:W-:Y:S05]  /*1a10*/  BRA.U !UP0, `(.L_x_26) ;  /* 0x0000000108ac7547 */ /* 0x000fea000b800000 */
[----:B------:R-:W-:Y:S01]  /*1a20*/  UIADD3 UR21, UPT, UPT, UR7, UR24, URZ ;  /* 0x0000001807157290 */ /* 0x000fe2000fffe0ff */
[----:B------:R-:W-:-:S11]  /*1a30*/  UMOV UR25, UR6 ;  /* 0x0000000600197c82 */ /* 0x000fd60008000000 */
.L_x_31:
[----:B-1----:R-:W-:Y:S01]  /*1a40*/  ULEA UR17, UR25, UR4, 0x3 ;  /* 0x0000000419117291 */ /* 0x002fe2000f8e18ff */
[----:B--2---:R-:W-:Y:S01]  /*1a50*/  @!P5 MOV R3, 0x6000 ;  /* 0x000060000003d802 */ /* 0x004fe20000000f00 */
[----:B--2---:R-:W-:Y:S10]  /*1a60*/  @P0 BRA `(.L_x_27) ;  /* 0x00000000000c0947 */ /* 0x004ff40003800000 */
[----:B------:R-:W-:-:S04]  /*1a70*/  SHF.L.U32 R5, R15, 0x1f, RZ ;  /* 0x0000001f0f057819 */ /* 0x000fc800000006ff */
[----:B------:R-:W2:Y:S02]  /*1a80*/  SYNCS.PHASECHK.TRANS64.TRYWAIT P0, [UR17+0x40], R5 ;  /* 0x00004005ff0075a7 */ /* 0x000ea40008001111 */
[----:B--2---:R-:W-:Y:S05]  /*1a90*/  @!P0 BRA `(.L_x_28) ;  /* 0x00000050007c8947 */ /* 0x004fea0003800000 */
.L_x_27:
[----:B------:R2:W-:Y:S01]  /*1aa0*/  @!P5 SYNCS.ARRIVE.TRANS64 RZ, [UR17], R3 ;  /* 0x00000003ffffd9a7 */ /* 0x0005e20008000011 */
[----:B------:R-:W-:Y:S04]  /*1ab0*/  BSSY.RECONVERGENT B0, `(.L_x_29) ;  /* 0x0000003000007945 */ /* 0x000fe80003800200 */
[----:B------:R-:W-:Y:S05]  /*1ac0*/  @P4 BRA `(.L_x_30) ;  /* 0x0000000000044947 */ /* 0x000fea0003800000 */
[----:B------:R-:W-:Y:S05]  /*1ad0*/  BPT.TRAP 0x1 ;  /* 0x000000040000795c */ /* 0x000fea0000300000 */
.L_x_30:
[----:B------:R-:W-:Y:S05]  /*1ae0*/  BSYNC.RECONVERGENT B0 ;  /* 0x0000000000007941 */ /* 0x000fea0003800200 */
.L_x_29:
        /* <DEDUP_REMOVED lines=10> */
[----:B------:R-:W-:Y:S01]  /*1b90*/  UIADD3 UR16, UPT, UPT, UR16, 0x4400, URZ ;  /* 0x0000440010107890 */ /* 0x000fe2000fffe0ff */
[----:B-1----:R-:W-:Y:S01]  /*1ba0*/  SHF.L.U32 R2, R15, 0x1f, RZ ;  /* 0x0000001f0f027819 */ /* 0x002fe200000006ff */
[----:B------:R-:W-:Y:S02]  /*1bb0*/  UIADD3.X UR31, UPT, UPT, URZ, UR23, URZ, UP1, !UPT ;  /* 0x00000017ff1f7290 */ /* 0x000fe40008ffe4ff */
[----:B------:R-:W-:Y:S01]  /*1bc0*/  UIADD3.X UR29, UPT, UPT, URZ, UR23, URZ, UP0, !UPT ;  /* 0x00000017ff1d7290 */ /* 0x000fe200087fe4ff */
[----:B------:R1:W1:Y:S01]  /*1bd0*/  SYNCS.PHASECHK.TRANS64.TRYWAIT P0, [UR8+0x40], R2 ;  /* 0x00004002ff0075a7 */ /* 0x0002620008001108 */
[----:B------:R-:W-:Y:S01]  /*1be0*/  ULEA UR8, UR25, UR4, 0xd ;  /* 0x0000000419087291 */ /* 0x000fe2000f8e68ff */
[----:B------:R-:W-:Y:S01]  /*1bf0*/  UMOV UR26, 0x0 ;  /* 0x00000000001a7882 */ /* 0x000fe20000000000 */
[----:B------:R-:W-:-:S02]  /*1c00*/  UMOV UR27, 0x10000000 ;  /* 0x10000000001b7882 */ /* 0x000fc40000000000 */
[----:B------:R-:W-:Y:S01]  /*1c10*/  UIADD3 UR8, UPT, UPT, UR8, 0x24400, URZ ;  /* 0x0002440008087890 */ /* 0x000fe2000fffe0ff */
[----:B------:R-:W-:Y:S01]  /*1c20*/  UMOV UR18, UR34 ;  /* 0x0000002200127c82 */ /* 0x000fe20008000000 */
[----:B------:R-:W-:Y:S01]  /*1c30*/  UMOV UR20, UR36 ;  /* 0x0000002400147c82 */ /* 0x000fe20008000000 */
[----:B------:R-:W-:Y:S01]  /*1c40*/  UMOV UR12, UR36 ;  /* 0x00000024000c7c82 */ /* 0x000fe20008000000 */
[----:B------:R-:W-:Y:S01]  /*1c50*/  UMOV UR9, UR17 ;  /* 0x0000001100097c82 */ /* 0x000fe20008000000 */
[----:B------:R-:W-:Y:S01]  /*1c60*/  UMOV UR11, UR19 ;  /* 0x00000013000b7c82 */ /* 0x000fe20008000000 */
[----:B------:R1:W-:Y:S01]  /*1c70*/  UTMALDG.3D [UR16], [UR30], desc[UR26] ;  /* 0x00001a101e0075b4 */ /* 0x0003e20008011000 */
[----:B------:R-:W-:Y:S01]  /*1c80*/  UIADD3 UR24, UPT, UPT, UR24, 0x1, URZ ;  /* 0x0000000118187890 */ /* 0x000fe2000fffe0ff */
[----:B------:R-:W-:-:S03]  /*1c90*/  UMOV UR25, UR6 ;  /* 0x0000000600197c82 */ /* 0x000fc60008000000 */
[----:B------:R-:W-:Y:S01]  /*1ca0*/  UISETP.NE.AND UP0, UPT, UR24, UR21, UPT ;  /* 0x000000151800728c */ /* 0x000fe2000bf05270 */
[----:B------:R1:W-:Y:S08]  /*1cb0*/  UTMALDG.3D [UR8], [UR28], desc[UR26] ;  /* 0x00001a081c0075b4 */ /* 0x0003f00008011000 */
[----:B------:R-:W-:Y:S05]  /*1cc0*/  BRA.U UP0, `(.L_x_31) ;  /* 0xfffffffd005c7547 */ /* 0x000fea000b83ffff */
.L_x_26:
[C---:B-1----:R-:W-:Y:S01]  /*1cd0*/  LEA R2, R14.reuse, UR4, 0x3 ;  /* 0x000000040e027c11 */ /* 0x042fe2000f8e18ff */
[----:B------:R-:W-:Y:S01]  /*1ce0*/  NOP ;  /* 0x0000000000007918 */ /* 0x000fe20000000000 */
[----:B--2---:R-:W-:Y:S02]  /*1cf0*/  SHF.L.U32 R3, R13, 0x1f, RZ ;  /* 0x0000001f0d037819 */ /* 0x004fe400000006ff */
[----:B------:R-:W-:Y:S02]  /*1d00*/  LEA R4, R14, UR4, 0x4 ;  /* 0x000000040e047c11 */ /* 0x000fe4000f8e20ff */
[----:B------:R-:W1:Y:S02]  /*1d10*/  SYNCS.PHASECHK.TRANS64.TRYWAIT P0, [R2+URZ+0xa0], R3 ;  /* 0x0000a003020075a7 */ /* 0x000e6400080011ff */
[----:B-1----:R-:W-:Y:S05]  /*1d20*/  @!P0 BRA `(.L_x_32) ;  /* 0x0000004c00f08947 */ /* 0x002fea0003800000 */
.L_x_102:
[----:B------:R-:W2:Y:S01]  /*1d30*/  LDS.128 R4, [R4+0x130] ;  /* 0x0001300004047984 */ /* 0x000ea20000000c00 */
[----:B---3--:R-:W-:Y:S01]  /*1d40*/  ISETP.GE.AND P0, PT, R72, 0x1, PT ;  /* 0x000000014800780c */ /* 0x008fe20003f06270 */
[----:B-1----:R-:W-:Y:S01]  /*1d50*/  VIADD R2, R2, 0xb0 ;  /* 0x000000b002027836 */ /* 0x002fe20000000000 */
[----:B------:R-:W-:Y:S01]  /*1d60*/  @!PT LDS RZ, [RZ] ;  /* 0x00000000fffff984 */ /* 0x000fe20000000800 */
[----:B------:R-:W-:Y:S01]  /*1d70*/  @!PT LDS RZ, [RZ] ;  /* 0x00000000fffff984 */ /* 0x000fe20000000800 */
[----:B------:R-:W-:Y:S01]  /*1d80*/  @!PT LDS RZ, [RZ] ;  /* 0x00000000fffff984 */ /* 0x000fe20000000800 */
[----:B------:R-:W-:Y:S01]  /*1d90*/  @!PT LDS RZ, [RZ] ;  /* 0x00000000fffff984 */ /* 0x000fe20000000800 */
[----:B------:R1:W-:Y:S06]  /*1da0*/  MEMBAR.ALL.CTA ;  /* 0x0000000000007992 */ /* 0x0003ec0000008000 */
[----:B-1----:R-:W1:Y:S01]  /*1db0*/  FENCE.VIEW.ASYNC.S ;  /* 0x00000000000073c6 */ /* 0x002e620000000000 */
[----:B------:R-:W-:-:S04]  /*1dc0*/  PRMT R2, RZ, 0x654, R2 ;  /* 0x00000654ff027816 */ /* 0x000fc80000000002 */
[----:B-1----:R1:W-:Y:S01]  /*1dd0*/  SYNCS.ARRIVE.TRANS64.RED.A1T0 RZ, [R2+URZ], RZ ;  /* 0x000000ff02ff79a7 */ /* 0x0023e200081004ff */
[----:B--2---:R-:W-:-:S13]  /*1de0*/  LOP3.LUT P2, RZ, R6, 0x1, RZ, 0xc0, !PT ;  /* 0x0000000106ff7812 */ /* 0x004fda000784c0ff */
[----:B------:R-:W-:Y:S01]  /*1df0*/  @P2 SHF.R.U32.HI R3, RZ, 0x10, R5 ;  /* 0x00000010ff032819 */ /* 0x000fe20000011605 */
[----:B------:R-:W-:Y:S01]  /*1e00*/  VOTEU.ANY UP0, P2 ;  /* 0x0000000000ff7886 */ /* 0x000fe20001000100 */
[----:B------:R-:W-:Y:S02]  /*1e10*/  @P2 MOV R11, R4 ;  /* 0x00000004000b2202 */ /* 0x000fe40000000f00 */
[----:B------:R-:W-:Y:S02]  /*1e20*/  @P2 R2UR.BROADCAST UR8, R3 ;  /* 0x00000000030822ca */ /* 0x000fe400008e0000 */
[----:B------:R-:W-:-:S11]  /*1e30*/  @P2 LOP3.LUT R8, R5, 0xffff, RZ, 0xc0, !PT ;  /* 0x0000ffff05082812 */ /* 0x000fd600078ec0ff */
[----:B------:R-:W-:Y:S01]  /*1e40*/  @UP0 UMOV UR36, UR8 ;  /* 0x0000000800240c82 */ /* 0x000fe20008000000 */
[----:B-1----:R-:W-:Y:S05]  /*1e50*/  @!P0 BRA `(.L_x_33) ;  /* 0x0000000000b88947 */ /* 0x002fea0003800000 */
[----:B------:R-:W4:Y:S01]  /*1e60*/  LDC.64 R4, c[0x0][0xb18] ;  /* 0x0002c600ff047b82 */ /* 0x000f220000000a00 */
[----:B------:R-:W-:-:S07]  /*1e70*/  ISETP.NE.AND P3, PT, R72, 0x1, PT ;  /* 0x000000014800780c */ /* 0x000fce0003f65270 */
[----:B------:R-:W1:Y:S08]  /*1e80*/  LDC.64 R6, c[0x0][0xb10] ;  /* 0x0002c400ff067b82 */ /* 0x000e700000000a00 */
[----:B------:R-:W2:Y:S08]  /*1e90*/  LDC R16, c[0x0][0xb20] ;  /* 0x0002c800ff107b82 */ /* 0x000eb00000000800 */
[----:B------:R-:W3:Y:S01]  /*1ea0*/  LDC R18, c[0x0][0xb0c] ;  /* 0x0002c300ff127b82 */ /* 0x000ee20000000800 */
[----:B----4-:R-:W-:Y:S01]  /*1eb0*/  IMAD.HI.U32 R17, R0, R5, RZ ;  /* 0x0000000500117227 */ /* 0x010fe200078e00ff */
[----:B------:R-:W-:-:S03]  /*1ec0*/  ISETP.NE.AND P0, PT, R4, 0x1, PT ;  /* 0x000000010400780c */ /* 0x000fc60003f05270 */
[----:B------:R-:W-:-:S03]  /*1ed0*/  IMAD.HI.U32 R5, R8, R5, RZ ;  /* 0x0000000508057227 */ /* 0x000fc600078e00ff */
[----:B------:R-:W4:Y:S01]  /*1ee0*/  LDC.64 R2, c[0x0][0xb28] ;  /* 0x0002ca00ff027b82 */ /* 0x000f220000000a00 */
[----:B-1----:R-:W-:-:S04]  /*1ef0*/  IMAD.HI.U32 R20, R9, R6, RZ ;  /* 0x0000000609147227 */ /* 0x002fc800078e00ff */
[----:B------:R-:W-:Y:S01]  /*1f00*/  IMAD.HI.U32 R22, R11, R6, RZ ;  /* 0x000000060b167227 */ /* 0x000fe200078e00ff */
[----:B------:R-:W-:Y:S02]  /*1f10*/  SHF.R.U32.HI R20, RZ, R7, R20 ;  /* 0x00000007ff147219 */ /* 0x000fe40000011614 */
[-C--:B--2---:R-:W-:Y:S02]  /*1f20*/  SHF.R.U32.HI R17, RZ, R16.reuse, R17 ;  /* 0x00000010ff117219 */ /* 0x084fe40000011611 */
[----:B------:R-:W-:Y:S02]  /*1f30*/  SHF.R.U32.HI R5, RZ, R16, R5 ;  /* 0x00000010ff057219 */ /* 0x000fe40000011605 */
[----:B------:R-:W-:Y:S02]  /*1f40*/  SEL R17, R0, R17, !P0 ;  /* 0x0000001100117207 */ /* 0x000fe40004000000 */
[----:B------:R-:W-:Y:S02]  /*1f50*/  SHF.R.U32.HI R22, RZ, R7, R22 ;  /* 0x00000007ff167219 */ /* 0x000fe40000011616 */
[----:B---3--:R-:W-:-:S02]  /*1f60*/  ISETP.NE.AND P1, PT, R18, 0x1, PT ;  /* 0x000000011200780c */ /* 0x008fc40003f25270 */
[----:B------:R-:W-:Y:S02]  /*1f70*/  SEL R5, R8, R5, !P0 ;  /* 0x0000000508057207 */ /* 0x000fe40004000000 */
[----:B------:R-:W-:Y:S02]  /*1f80*/  SEL R19, R9, R20, !P1 ;  /* 0x0000001409137207 */ /* 0x000fe40004800000 */
[----:B------:R-:W-:Y:S01]  /*1f90*/  SEL R7, R11, R22, !P1 ;  /* 0x000000160b077207 */ /* 0x000fe20004800000 */
[----:B----4-:R-:W-:-:S04]  /*1fa0*/  IMAD.HI.U32 R20, R17, R2, RZ ;  /* 0x0000000211147227 */ /* 0x010fc800078e00ff */
[----:B------:R-:W-:Y:S01]  /*1fb0*/  IMAD.HI.U32 R6, R19, R2, RZ ;  /* 0x0000000213067227 */ /* 0x000fe200078e00ff */
[----:B------:R-:W-:-:S04]  /*1fc0*/  @P3 SHF.R.U32.HI R17, RZ, R3, R20 ;  /* 0x00000003ff113219 */ /* 0x000fc80000011614 */
[----:B------:R-:W-:Y:S01]  /*1fd0*/  @P3 SHF.R.U32.HI R19, RZ, R3, R6 ;  /* 0x00000003ff133219 */ /* 0x000fe20000011606 */
[----:B------:R-:W-:-:S04]  /*1fe0*/  IMAD R17, R72, R17, RZ ;  /* 0x0000001148117224 */ /* 0x000fc800078e02ff */
[----:B------:R-:W-:Y:S01]  /*1ff0*/  IMAD R6, R72, R19, RZ ;  /* 0x0000001348067224 */ /* 0x000fe200078e02ff */
[C---:B------:R-:W-:Y:S02]  /*2000*/  ISETP.GE.AND P0, PT, R5.reuse, R17, PT ;  /* 0x000000110500720c */ /* 0x040fe40003f06270 */
[----:B------:R-:W-:Y:S02]  /*2010*/  IADD3 R17, PT, PT, -R5, RZ, RZ ;  /* 0x000000ff05117210 */ /* 0x000fe40007ffe1ff */
[----:B------:R-:W-:Y:S01]  /*2020*/  ISETP.GE.OR P0, PT, R7, R6, P0 ;  /* 0x000000060700720c */ /* 0x000fe20000706670 */
[----:B------:R-:W-:-:S04]  /*2030*/  IMAD.HI.U32 R6, R5, R2, RZ ;  /* 0x0000000205067227 */ /* 0x000fc800078e00ff */
[----:B------:R-:W-:Y:S01]  /*2040*/  IMAD R8, R4, R17, R8 ;  /* 0x0000001104087224 */ /* 0x000fe200078e0208 */
[----:B------:R-:W-:-:S04]  /*2050*/  SHF.R.U32.HI R6, RZ, R3, R6 ;  /* 0x00000003ff067219 */ /* 0x000fc80000011606 */
[----:B------:R-:W-:-:S03]  /*2060*/  SEL R6, R5, R6, !P3 ;  /* 0x0000000605067207 */ /* 0x000fc60005800000 */
[----:B------:R-:W-:-:S04]  /*2070*/  @!P0 IMAD.HI.U32 R16, R7, R2, RZ ;  /* 0x0000000207108227 */ /* 0x000fc800078e00ff */
[----:B------:R-:W-:Y:S01]  /*2080*/  IMAD.MOV R2, RZ, RZ, -R6 ;  /* 0x000000ffff027224 */ /* 0x000fe200078e0a06 */
[----:B------:R-:W-:-:S03]  /*2090*/  @!P0 SHF.R.U32.HI R16, RZ, R3, R16 ;  /* 0x00000003ff108219 */ /* 0x000fc60000011610 */
[----:B------:R-:W-:Y:S01]  /*20a0*/  IMAD R2, R72, R2, R5 ;  /* 0x0000000248027224 */ /* 0x000fe200078e0205 */
[----:B------:R-:W-:-:S05]  /*20b0*/  @!P0 SEL R3, R7, R16, !P3 ;  /* 0x0000001007038207 */ /* 0x000fca0005800000 */
[--C-:B------:R-:W-:Y:S02]  /*20c0*/  @!P0 IMAD.IADD R6, R6, 0x1, -R3.reuse ;  /* 0x0000000106068824 */ /* 0x100fe400078e0a03 */
[----:B------:R-:W-:Y:S01]  /*20d0*/  @!P0 IMAD R3, R2, R19, R3 ;  /* 0x0000001302038224 */ /* 0x000fe200078e0203 */
[----:B------:R-:W-:Y:S01]  /*20e0*/  IADD3 R2, PT, PT, -R7, RZ, RZ ;  /* 0x000000ff07027210 */ /* 0x000fe20007ffe1ff */
[----:B------:R-:W-:Y:S02]  /*20f0*/  @!P0 IMAD R5, R72, R6, R7 ;  /* 0x0000000648058224 */ /* 0x000fe400078e0207 */
[----:B------:R-:W-:Y:S02]  /*2100*/  @!P0 IMAD.MOV.U32 R7, RZ, RZ, R3 ;  /* 0x000000ffff078224 */ /* 0x000fe400078e0003 */
[----:B------:R-:W-:Y:S02]  /*2110*/  IMAD R2, R18, R2, R11 ;  /* 0x0000000212027224 */ /* 0x000fe400078e020b */
[----:B------:R-:W-:-:S02]  /*2120*/  IMAD R8, R5, R4, R8 ;  /* 0x0000000405087224 */ /* 0x000fc400078e0208 */
[----:B------:R-:W-:Y:S02]  /*2130*/  IMAD R11, R7, R18, R2 ;  /* 0x00000012070b7224 */ /* 0x000fe400078e0202 */
.L_x_33:
[----:B------:R-:W1:Y:S02]  /*2140*/  LDCU UR8, c[0x0][0xb30] ;  /* 0x00016600ff0877ac */ /* 0x000e640008000800 */
[----:B-1----:R-:W-:-:S09]  /*2150*/  UISETP.NE.AND UP0, UPT, UR8, 0x1, UPT ;  /* 0x000000010800788c */ /* 0x002fd2000bf05270 */
[----:B------:R-:W-:Y:S05]  /*2160*/  BRA.U UP0, `(.L_x_34) ;  /* 0x0000000100407547 */ /* 0x000fea000b800000 */
[----:B------:R-:W1:Y:S08]  /*2170*/  LDC.64 R4, c[0x0][0xb10] ;  /* 0x0002c400ff047b82 */ /* 0x000e700000000a00 */
[----:B------:R-:W2:Y:S08]  /*2180*/  LDC.64 R2, c[0x0][0xb18] ;  /* 0x0002c600ff027b82 */ /* 0x000eb00000000a00 */
[----:B------:R-:W3:Y:S08]  /*2190*/  LDC R6, c[0x0][0xb20] ;  /* 0x0002c800ff067b82 */ /* 0x000ef00000000800 */
[----:B------:R-:W4:Y:S01]  /*21a0*/  LDC R16, c[0x0][0xb0c] ;  /* 0x0002c300ff107b82 */ /* 0x000f220000000800 */
[----:B-1----:R-:W-:-:S05]  /*21b0*/  IMAD.HI.U32 R4, R11, R4, RZ ;  /* 0x000000040b047227 */ /* 0x002fca00078e00ff */
[----:B------:R-:W-:Y:S01]  /*21c0*/  SHF.R.U32.HI R4, RZ, R5, R4 ;  /* 0x00000005ff047219 */ /* 0x000fe20000011604 */
[----:B--2---:R-:W-:Y:S01]  /*21d0*/  IMAD.HI.U32 R3, R8, R3, RZ ;  /* 0x0000000308037227 */ /* 0x004fe200078e00ff */
[----:B------:R-:W-:-:S04]  /*21e0*/  ISETP.NE.AND P0, PT, R2, 0x1, PT ;  /* 0x000000010200780c */ /* 0x000fc80003f05270 */
[----:B---3--:R-:W-:-:S04]  /*21f0*/  SHF.R.U32.HI R3, RZ, R6, R3 ;  /* 0x00000006ff037219 */ /* 0x008fc80000011603 */
[----:B------:R-:W-:Y:S02]  /*2200*/  SEL R3, R8, R3, !P0 ;  /* 0x0000000308037207 */ /* 0x000fe40004000000 */
[----:B----4-:R-:W-:-:S04]  /*2210*/  ISETP.NE.AND P1, PT, R16, 0x1, PT ;  /* 0x000000011000780c */ /* 0x010fc80003f25270 */
[----:B------:R-:W-:-:S05]  /*2220*/  SEL R4, R11, R4, !P1 ;  /* 0x000000040b047207 */ /* 0x000fca0004800000 */
[----:B------:R-:W-:Y:S02]  /*2230*/  IMAD.IADD R5, R3, 0x1, -R4 ;  /* 0x0000000103057824 */ /* 0x000fe400078e0a04 */
[----:B------:R-:W-:Y:S02]  /*2240*/  IMAD.IADD R3, R4, 0x1, -R3 ;  /* 0x0000000104037824 */ /* 0x000fe400078e0a03 */
[----:B------:R-:W-:Y:S02]  /*2250*/  IMAD R11, R5, R16, R11 ;  /* 0x00000010050b7224 */ /* 0x000fe400078e020b */
[----:B------:R-:W-:-:S07]  /*2260*/  IMAD R8, R3, R2, R8 ;  /* 0x0000000203087224 */ /* 0x000fce00078e0208 */
.L_x_34:
[----:B------:R-:W-:Y:S01]  /*2270*/  VIADD R14, R14, 0x1 ;  /* 0x000000010e0e7836 */ /* 0x000fe20000000000 */
[----:B------:R-:W-:Y:S01]  /*2280*/  PLOP3.LUT P1, PT, PT, PT, PT, 0x80, 0x8 ;  /* 0x000000000008781c */ /* 0x000fe20003f2f070 */
[----:B------:R-:W-:Y:S02]  /*2290*/  IMAD.IADD R165, R11, 0x1, R154 ;  /* 0x000000010ba57824 */ /* 0x000fe400078e029a */
[----:B------:R-:W-:Y:S01]  /*22a0*/  IMAD.IADD R155, R8, 0x1, R143 ;  /* 0x00000001089b7824 */ /* 0x000fe200078e028f */
[----:B------:R-:W-:-:S04]  /*22b0*/  ISETP.NE.AND P0, PT, R14, 0x2, PT ;  /* 0x000000020e00780c */ /* 0x000fc80003f05270 */
[----:B------:R-:W-:Y:S02]  /*22c0*/  SEL R2, RZ, 0x1, P0 ;  /* 0x00000001ff027807 */ /* 0x000fe40000000000 */
[----:B------:R-:W-:Y:S02]  /*22d0*/  SEL R14, R14, RZ, P0 ;  /* 0x000000ff0e0e7207 */ /* 0x000fe40000000000 */
[----:B------:R-:W-:Y:S01]  /*22e0*/  LOP3.LUT R13, R13, R2, RZ, 0x3c, !PT ;  /* 0x000000020d0d7212 */ /* 0x000fe200078e3cff */
[----:B------:R-:W-:Y:S06]  /*22f0*/  @P2 BRA `(.L_x_35) ;  /* 0xfffffff000982947 */ /* 0x000fec000383ffff */
[----:B------:R-:W-:Y:S01]  /*2300*/  UIADD3 UR4, UPT, UPT, UR4, 0x40, URZ ;  /* 0x0000004004047890 */ /* 0x000fe2000fffe0ff */
[----:B------:R-:W-:-:S03]  /*2310*/  SHF.L.U32 R3, R15, 0x1f, RZ ;  /* 0x0000001f0f037819 */ /* 0x000fc600000006ff */
[----:B------:R-:W-:-:S09]  /*2320*/  ULEA UR5, UR6, UR4, 0x3 ;  /* 0x0000000406057291 */ /* 0x000fd2000f8e18ff */
[----:B------:R-:W1:Y:S02]  /*2330*/  SYNCS.PHASECHK.TRANS64.TRYWAIT P0, [UR5], R3 ;  /* 0x00000003ff0075a7 */ /* 0x000e640008001105 */
[----:B-1----:R-:W-:Y:S05]  /*2340*/  @!P0 BRA `(.L_x_36) ;  /* 0x00000048007c8947 */ /* 0x002fea0003800000 */
.L_x_104:
[----:B------:R-:W-:-:S04]  /*2350*/  UIADD3 UR6, UPT, UPT, UR6, 0x1, URZ ;  /* 0x0000000106067890 */ /* 0x000fc8000fffe0ff */
[----:B------:R-:W-:-:S04]  /*2360*/  UISETP.NE.AND UP0, UPT, UR6, 0x8, UPT ;  /* 0x000000080600788c */ /* 0x000fc8000bf05270 */
[----:B------:R-:W-:Y:S02]  /*2370*/  USEL UR7, URZ, 0x1, UP0 ;  /* 0x00000001ff077887 */ /* 0x000fe40008000000 */
[----:B------:R-:W-:-:S04]  /*2380*/  USEL UR6, UR6, URZ, UP0 ;  /* 0x000000ff06067287 */ /* 0x000fc80008000000 */
[----:B------:R-:W-:Y:S01]  /*2390*/  ULEA UR5, UR6, UR4, 0x3 ;  /* 0x0000000406057291 */ /* 0x000fe2000f8e18ff */
[----:B------:R-:W-:-:S04]  /*23a0*/  LOP3.LUT R2, R15, UR7, RZ, 0x3c, !PT ;  /* 0x000000070f027c12 */ /* 0x000fc8000f8e3cff */
[----:B-1----:R-:W-:-:S04]  /*23b0*/  SHF.L.U32 R3, R2, 0x1f, RZ ;  /* 0x0000001f02037819 */ /* 0x002fc800000006ff */
[----:B------:R-:W1:Y:S02]  /*23c0*/  SYNCS.PHASECHK.TRANS64.TRYWAIT P0, [UR5], R3 ;  /* 0x00000003ff0075a7 */ /* 0x000e640008001105 */
[----:B-1----:R-:W-:Y:S05]  /*23d0*/  @!P0 BRA `(.L_x_37) ;  /* 0x0000004800708947 */ /* 0x002fea0003800000 */
.L_x_106:
        /* <DEDUP_REMOVED lines=9> */
.L_x_108:
        /* <DEDUP_REMOVED lines=9> */
.L_x_110:
        /* <DEDUP_REMOVED lines=9> */
.L_x_112:
        /* <DEDUP_REMOVED lines=9> */
.L_x_114:
        /* <DEDUP_REMOVED lines=9> */
.L_x_116:
[----:B------:R-:W-:-:S04]  /*26b0*/  UIADD3 UR6, UPT, UPT, UR6, 0x1, URZ ;  /* 0x0000000106067890 */ /* 0x000fc8000fffe0ff */
[----:B------:R-:W-:-:S04]  /*26c0*/  UISETP.NE.AND UP0, UPT, UR6, 0x8, UPT ;  /* 0x000000080600788c */ /* 0x000fc8000bf05270 */
[----:B------:R-:W-:Y:S02]  /*26d0*/  USEL UR5, URZ, 0x1, UP0 ;  /* 0x00000001ff057887 */ /* 0x000fe40008000000 */
[----:B------:R-:W-:-:S04]  /*26e0*/  USEL UR6, UR6, URZ, UP0 ;  /* 0x000000ff06067287 */ /* 0x000fc80008000000 */
[----:B------:R-:W-:Y:S01]  /*26f0*/  ULEA UR6, UR6, UR4, 0x3 ;  /* 0x0000000406067291 */ /* 0x000fe2000f8e18ff */
[----:B-1----:R-:W-:-:S04]  /*2700*/  LOP3.LUT R3, R2, UR5, RZ, 0x3c, !PT ;  /* 0x0000000502037c12 */ /* 0x002fc8000f8e3cff */
[----:B------:R-:W-:Y:S01]  /*2710*/  SHF.L.U32 R3, R3, 0x1f, RZ ;  /* 0x0000001f03037819 */ /* 0x000fe200000006ff */
[----:B----4-:R-:W-:-:S07]  /*2720*/  IMAD.U32 R0, RZ, RZ, UR6 ;  /* 0x00000006ff007e24 */ /* 0x010fce000f8e00ff */
.L_x_43:
[----:B-1----:R1:W2:Y:S02]  /*2730*/  SYNCS.PHASECHK.TRANS64.TRYWAIT P0, [R0+URZ], R3 ;  /* 0x00000003000075a7 */ /* 0x0022a400080011ff */
[----:B--2---:R-:W-:Y:S05]  /*2740*/  @!P0 NANOSLEEP.SYNCS 0x989680 ;  /* 0x009896800000895d */ /* 0x004fea0003900000 */
[----:B------:R-:W2:Y:S02]  /*2750*/  @!P0 SYNCS.PHASECHK.TRANS64 P0, [R0+URZ], R3 ;  /* 0x00000003000085a7 */ /* 0x000ea400080010ff */
[----:B--2---:R-:W-:Y:S05]  /*2760*/  @P0 EXIT ;  /* 0x000000000000094d */ /* 0x004fea0003800000 */
[----:B------:R-:W-:Y:S05]  /*2770*/  BRA `(.L_x_43) ;  /* 0xfffffffc00ec7947 */ /* 0x000fea000383ffff */
.L_x_17:
[----:B------:R-:W-:-:S04]  /*2780*/  UISETP.NE.AND UP1, UPT, UR37, URZ, UPT ;  /* 0x000000ff2500728c */ /* 0x000fc8000bf25270 */
[----:B------:R-:W-:-:S09]  /*2790*/  UISETP.NE.OR UP1, UPT, UR8, 0x1, UP1 ;  /* 0x000000010800788c */ /* 0x000fd20008f25670 */
[----:B------:R-:W-:Y:S05]  /*27a0*/  BRA.U UP1, `(.L_x_44) ;  /* 0x0000000501487547 */ /* 0x000fea000b800000 */
[----:B------:R-:W-:Y:S01]  /*27b0*/  ISETP.NE.AND P2, PT, R2, RZ, PT ;  /* 0x000000ff0200720c */ /* 0x000fe20003f45270 */
[----:B------:R-:W-:Y:S01]  /*27c0*/  IMAD.MOV.U32 R12, RZ, RZ, 0x1 ;  /* 0x00000001ff0c7424 */ /* 0x000fe200078e00ff */
[----:B------:R-:W-:Y:S02]  /*27d0*/  CS2R R10, SRZ ;  /* 0x00000000000a7805 */ /* 0x000fe4000001ff00 */
[----:B------:R-:W-:Y:S01]  /*27e0*/  CS2R R8, SRZ ;  /* 0x0000000000087805 */ /* 0x000fe2000001ff00 */
[----:B------:R-:W-:Y:S01]  /*27f0*/  UMOV UR4, 0x400 ;  /* 0x0000040000047882 */ /* 0x000fe20000000000 */
[----:B------:R-:W-:Y:S01]  /*2800*/  UMOV UR6, URZ ;  /* 0x000000ff00067c82 */ /* 0x000fe20008000000 */
[----:B------:R-:W-:-:S12]  /*2810*/  ULEA UR37, UR37, UR4, 0x18 ;  /* 0x0000000425257291 */ /* 0x000fd8000f8ec0ff */
.L_x_48:
[----:B------:R-:W-:Y:S02]  /*2820*/  LEA R0, R8, UR37, 0x3 ;  /* 0x0000002508007c11 */ /* 0x000fe4000f8e18ff */
[----:B------:R-:W-:-:S03]  /*2830*/  SHF.L.U32 R5, R9, 0x1f, RZ ;  /* 0x0000001f09057819 */ /* 0x000fc600000006ff */
[----:B------:R-:W-:Y:S01]  /*2840*/  VIADD R4, R0, 0x110 ;  /* 0x0000011000047836 */ /* 0x000fe20000000000 */
[----:B------:R-:W1:Y:S02]  /*2850*/  SYNCS.PHASECHK.TRANS64.TRYWAIT P0, [R0+URZ+0x100], R5 ;  /* 0x00010005000075a7 */ /* 0x000e6400080011ff */
[----:B-1----:R-:W-:Y:S05]  /*2860*/  @!P0 BRA `(.L_x_45) ;  /* 0x0000004400dc8947 */ /* 0x002fea0003800000 */
.L_x_117:
[----:B------:R-:W-:Y:S01]  /*2870*/  ULEA UR5, UR6, UR37, 0x3 ;  /* 0x0000002506057291 */ /* 0x000fe2000f8e18ff */
[----:B------:R-:W-:Y:S02]  /*2880*/  PRMT R4, RZ, 0x654, R4 ;  /* 0x00000654ff047816 */ /* 0x000fe40000000004 */
[----:B-1----:R-:W-:Y:S01]  /*2890*/  SHF.L.U32 R5, R12, 0x1f, RZ ;  /* 0x0000001f0c057819 */ /* 0x002fe200000006ff */
[----:B------:R-:W-:Y:S01]  /*28a0*/  UIADD3 UR4, UPT, UPT, UR5, 0xa0, URZ ;  /* 0x000000a005047890 */ /* 0x000fe2000fffe0ff */
[----:B------:R1:W-:Y:S05]  /*28b0*/  SYNCS.ARRIVE.TRANS64.RED.A1T0 RZ, [R4+URZ], RZ ;  /* 0x000000ff04ff79a7 */ /* 0x0003ea00081004ff */
[----:B------:R-:W-:Y:S01]  /*28c0*/  IMAD.U32 R7, RZ, RZ, UR4 ;  /* 0x00000004ff077e24 */ /* 0x000fe2000f8e00ff */
[----:B------:R-:W2:Y:S04]  /*28d0*/  SYNCS.PHASECHK.TRANS64.TRYWAIT P0, [UR5+0xb0], R5 ;  /* 0x0000b005ff0075a7 */ /* 0x000ea80008001105 */
[----:B------:R-:W-:Y:S01]  /*28e0*/  PRMT R6, R2, 0x654, R7 ;  /* 0x0000065402067816 */ /* 0x000fe20000000007 */
[----:B-1----:R-:W-:Y:S01]  /*28f0*/  @!P2 IMAD.MOV.U32 R4, RZ, RZ, 0x10 ;  /* 0x00000010ff04a424 */ /* 0x002fe200078e00ff */
[----:B--2---:R-:W-:Y:S06]  /*2900*/  @!P0 BRA `(.L_x_46) ;  /* 0x0000004400c88947 */ /* 0x004fec0003800000 */
.L_x_119:
[----:B------:R-:W-:Y:S01]  /*2910*/  ULEA UR4, UR6, UR37, 0x4 ;  /* 0x0000002506047291 */ /* 0x000fe2000f8e20ff */
[----:B------:R-:W-:Y:S01]  /*2920*/  SEL R3, R6, R3, !P2 ;  /* 0x0000000306037207 */ /* 0x000fe20005000000 */
[----:B------:R-:W-:Y:S01]  /*2930*/  UIADD3 UR5, UPT, UPT, UR5, 0xa0, URZ ;  /* 0x000000a005057890 */ /* 0x000fe2000fffe0ff */
[----:B-1----:R-:W-:Y:S01]  /*2940*/  LEA R0, R11, UR37, 0x3 ;  /* 0x000000250b007c11 */ /* 0x002fe2000f8e18ff */
[----:B------:R-:W-:Y:S01]  /*2950*/  UIADD3 UR4, UPT, UPT, UR4, 0x130, URZ ;  /* 0x0000013004047890 */ /* 0x000fe2000fffe0ff */
[----:B------:R-:W-:Y:S01]  /*2960*/  SHF.L.U32 R5, R10, 0x1f, RZ ;  /* 0x0000001f0a057819 */ /* 0x000fe200000006ff */
[----:B------:R1:W-:Y:S01]  /*2970*/  @!P2 SYNCS.ARRIVE.TRANS64.RED RZ, [R3+URZ], R4 ;  /* 0x0000000403ffa9a7 */ /* 0x0003e200080004ff */
[----:B------:R-:W-:Y:S01]  /*2980*/  UIADD3 UR6, UPT, UPT, UR6, 0x1, URZ ;  /* 0x0000000106067890 */ /* 0x000fe2000fffe0ff */
[----:B------:R-:W-:-:S03]  /*2990*/  VIADD R8, R8, 0x1 ;  /* 0x0000000108087836 */ /* 0x000fc60000000000 */
[----:B------:R-:W-:Y:S02]  /*29a0*/  UISETP.NE.AND UP0, UPT, UR6, 0x2, UPT ;  /* 0x000000020600788c */ /* 0x000fe4000bf05270 */
[----:B------:R-:W-:Y:S06]  /*29b0*/  UGETNEXTWORKID.BROADCAST [UR4], [UR5] ;  /* 0x00000000040073ca */ /* 0x000fec0008000100 */
[----:B------:R-:W-:Y:S01]  /*29c0*/  USEL UR4, URZ, 0x1, UP0 ;  /* 0x00000001ff047887 */ /* 0x000fe20008000000 */
[----:B------:R-:W-:Y:S01]  /*29d0*/  ISETP.NE.AND P0, PT, R8, 0x2, PT ;  /* 0x000000020800780c */ /* 0x000fe20003f05270 */
[----:B------:R-:W-:Y:S01]  /*29e0*/  USEL UR6, UR6, URZ, UP0 ;  /* 0x000000ff06067287 */ /* 0x000fe20008000000 */
[----:B------:R-:W2:Y:S03]  /*29f0*/  SYNCS.PHASECHK.TRANS64.TRYWAIT P1, [R0+URZ+0xa0], R5 ;  /* 0x0000a005000075a7 */ /* 0x000ea600080211ff */
[----:B------:R-:W-:Y:S01]  /*2a00*/  LOP3.LUT R12, R12, UR4, RZ, 0x3c, !PT ;  /* 0x000000040c0c7c12 */ /* 0x000fe2000f8e3cff */
[----:B-12---:R-:W-:Y:S07]  /*2a10*/  @!P1 BRA `(.L_x_47) ;  /* 0x00000044009c9947 */ /* 0x006fee0003800000 */
.L_x_120:
[C---:B------:R-:W-:Y:S01]  /*2a20*/  LEA R4, R11.reuse, UR37, 0x4 ;  /* 0x000000250b047c11 */ /* 0x040fe2000f8e20ff */
[----:B-1----:R-:W-:Y:S01]  /*2a30*/  VIADD R0, R0, 0xb0 ;  /* 0x000000b000007836 */ /* 0x002fe20000000000 */
[----:B------:R-:W-:Y:S01]  /*2a40*/  SEL R8, R8, RZ, P0 ;  /* 0x000000ff08087207 */ /* 0x000fe20000000000 */
[----:B------:R-:W-:-:S03]  /*2a50*/  VIADD R11, R11, 0x1 ;  /* 0x000000010b0b7836 */ /* 0x000fc60000000000 */
[----:B------:R-:W1:Y:S01]  /*2a60*/  LDS.128 R4, [R4+0x130] ;  /* 0x0001300004047984 */ /* 0x000e620000000c00 */
[----:B------:R-:W-:Y:S02]  /*2a70*/  PRMT R0, RZ, 0x654, R0 ;  /* 0x00000654ff007816 */ /* 0x000fe40000000000 */
[C---:B------:R-:W-:Y:S01]  /*2a80*/  ISETP.NE.AND P1, PT, R11.reuse, 0x2, PT ;  /* 0x000000020b00780c */ /* 0x040fe20003f25270 */
[----:B------:R-:W-:Y:S01]  /*2a90*/  @!PT LDS RZ, [RZ] ;  /* 0x00000000fffff984 */ /* 0x000fe20000000800 */
[----:B------:R-:W-:Y:S01]  /*2aa0*/  @!PT LDS RZ, [RZ] ;  /* 0x00000000fffff984 */ /* 0x000fe20000000800 */
[----:B------:R-:W-:Y:S01]  /*2ab0*/  @!PT LDS RZ, [RZ] ;  /* 0x00000000fffff984 */ /* 0x000fe20000000800 */
[----:B------:R-:W-:Y:S01]  /*2ac0*/  @!PT LDS RZ, [RZ] ;  /* 0x00000000fffff984 */ /* 0x000fe20000000800 */
[----:B------:R2:W-:Y:S06]  /*2ad0*/  MEMBAR.ALL.CTA ;  /* 0x0000000000007992 */ /* 0x0005ec0000008000 */
[----:B--2---:R-:W2:Y:S01]  /*2ae0*/  FENCE.VIEW.ASYNC.S ;  /* 0x00000000000073c6 */ /* 0x004ea20000000000 */
[----:B------:R-:W-:Y:S01]  /*2af0*/  SEL R11, R11, RZ, P1 ;  /* 0x000000ff0b0b7207 */ /* 0x000fe20000800000 */
[----:B--2---:R2:W-:Y:S01]  /*2b00*/  SYNCS.ARRIVE.TRANS64.RED.A1T0 RZ, [R0+URZ], RZ ;  /* 0x000000ff00ff79a7 */ /* 0x0045e200081004ff */
[----:B-1----:R-:W-:-:S02]  /*2b10*/  LOP3.LUT P3, RZ, R6, 0x1, RZ, 0xc0, !PT ;  /* 0x0000000106ff7812 */ /* 0x002fc4000786c0ff */
[----:B------:R-:W-:-:S04]  /*2b20*/  SEL R5, RZ, 0x1, P1 ;  /* 0x00000001ff057807 */ /* 0x000fc80000800000 */
[----:B------:R-:W-:Y:S02]  /*2b30*/  LOP3.LUT R10, R10, R5, RZ, 0x3c, !PT ;  /* 0x000000050a0a7212 */ /* 0x000fe400078e3cff */
[----:B--2---:R-:W-:-:S04]  /*2b40*/  SEL R0, RZ, 0x1, P0 ;  /* 0x00000001ff007807 */ /* 0x004fc80000000000 */
[----:B------:R-:W-:Y:S01]  /*2b50*/  LOP3.LUT R9, R9, R0, RZ, 0x3c, !PT ;  /* 0x0000000009097212 */ /* 0x000fe200078e3cff */
[----:B------:R-:W-:Y:S06]  /*2b60*/  @P3 BRA `(.L_x_48) ;  /* 0xfffffffc002c3947 */ /* 0x000fec000383ffff */
[----:B------:R-:W-:Y:S01]  /*2b70*/  ULEA UR5, UR6, UR37, 0x3 ;  /* 0x0000002506057291 */ /* 0x000fe2000f8e18ff */
[----:B------:R-:W-:-:S08]  /*2b80*/  SHF.L.U32 R3, R12, 0x1f, RZ ;  /* 0x0000001f0c037819 */ /* 0x000fd000000006ff */
[----:B------:R-:W1:Y:S02]  /*2b90*/  SYNCS.PHASECHK.TRANS64 P0, [UR5+0xb0], R3 ;  /* 0x0000b003ff0075a7 */ /* 0x000e640008001005 */
[----:B-1----:R-:W-:Y:S05]  /*2ba0*/  @P0 BRA `(.L_x_49) ;  /* 0x0000000000080947 */ /* 0x002fea0003800000 */
[----:B------:R-:W1:Y:S02]  /*2bb0*/  SYNCS.PHASECHK.TRANS64.TRYWAIT P0, [UR5+0xb0], R3 ;  /* 0x0000b003ff0075a7 */ /* 0x000e640008001105 */
[----:B-1----:R-:W-:Y:S05]  /*2bc0*/  @!P0 BRA `(.L_x_50) ;  /* 0x0000004400448947 */ /* 0x002fea0003800000 */
.L_x_49:
[----:B------:R-:W-:-:S04]  /*2bd0*/  UIADD3 UR4, UPT, UPT, UR6, 0x1, URZ ;  /* 0x0000000106047890 */ /* 0x000fc8000fffe0ff */
[----:B------:R-:W-:-:S04]  /*2be0*/  UISETP.NE.AND UP0, UPT, UR4, 0x2, UPT ;  /* 0x000000020400788c */ /* 0x000fc8000bf05270 */
[----:B------:R-:W-:Y:S02]  /*2bf0*/  USEL UR7, URZ, 0x1, UP0 ;  /* 0x00000001ff077887 */ /* 0x000fe40008000000 */
[----:B------:R-:W-:-:S04]  /*2c00*/  USEL UR4, UR4, URZ, UP0 ;  /* 0x000000ff04047287 */ /* 0x000fc80008000000 */
[----:B------:R-:W-:Y:S01]  /*2c10*/  ULEA UR4, UR4, UR37, 0x3 ;  /* 0x0000002504047291 */ /* 0x000fe2000f8e18ff */
[----:B-1----:R-:W-:-:S04]  /*2c20*/  LOP3.LUT R3, R12, UR7, RZ, 0x3c, !PT ;  /* 0x000000070c037c12 */ /* 0x002fc8000f8e3cff */
[----:B------:R-:W-:-:S04]  /*2c30*/  SHF.L.U32 R0, R3, 0x1f, RZ ;  /* 0x0000001f03007819 */ /* 0x000fc800000006ff */
[----:B------:R-:W1:Y:S02]  /*2c40*/  SYNCS.PHASECHK.TRANS64 P0, [UR4+0xb0], R0 ;  /* 0x0000b000ff0075a7 */ /* 0x000e640008001004 */
[----:B-1----:R-:W-:Y:S05]  /*2c50*/  @P0 EXIT ;  /* 0x000000000000094d */ /* 0x002fea0003800000 */
[----:B------:R-:W-:Y:S02]  /*2c60*/  SHF.L.U32 R3, R3, 0x1f, RZ ;  /* 0x0000001f03037819 */ /* 0x000fe400000006ff */
[----:B------:R-:W-:-:S07]  /*2c70*/  MOV R0, UR4 ;  /* 0x0000000400007c02 */ /* 0x000fce0008000f00 */
.L_x_51:
[----:B-1----:R1:W2:Y:S02]  /*2c80*/  SYNCS.PHASECHK.TRANS64.TRYWAIT P0, [R0+URZ+0xb0], R3 ;  /* 0x0000b003000075a7 */ /* 0x0022a400080011ff */
[----:B--2---:R-:W-:Y:S05]  /*2c90*/  @!P0 NANOSLEEP.SYNCS 0x989680 ;  /* 0x009896800000895d */ /* 0x004fea0003900000 */
[----:B------:R-:W2:Y:S02]  /*2ca0*/  @!P0 SYNCS.PHASECHK.TRANS64 P0, [R0+URZ+0xb0], R3 ;  /* 0x0000b003000085a7 */ /* 0x000ea400080010ff */
[----:B--2---:R-:W-:Y:S05]  /*2cb0*/  @P0 EXIT ;  /* 0x000000000000094d */ /* 0x004fea0003800000 */
[----:B------:R-:W-:Y:S05]  /*2cc0*/  BRA `(.L_x_51) ;  /* 0xfffffffc00ec7947 */ /* 0x000fea000383ffff */
.L_x_44:
[----:B------:R-:W-:-:S09]  /*2cd0*/  UISETP.NE.AND UP1, UPT, UR8, URZ, UPT ;  /* 0x000000ff0800728c */ /* 0x000fd2000bf25270 */
[----:B------:R-:W-:Y:S05]  /*2ce0*/  BRA.U UP1, `(.L_x_52) ;  /* 0x0000000d01ac7547 */ /* 0x000fea000b800000 */
[----:B------:R-:W-:Y:S01]  /*2cf0*/  UMOV UR4, 0x40 ;  /* 0x0000004000047882 */ /* 0x000fe20000000000 */
[----:B------:R-:W-:Y:S01]  /*2d00*/  NOP ;  /* 0x0000000000007918 */ /* 0x000fe20000000000 */
[----:B------:R-:W-:Y:S01]  /*2d10*/  ULEA UR4, UR37, UR4, 0x18 ;  /* 0x0000000425047291 */ /* 0x000fe2000f8ec0ff */
[----:B------:R-:W-:Y:S02]  /*2d20*/  UMOV UR5, 0x400 ;  /* 0x0000040000057882 */ /* 0x000fe40000000000 */
[----:B------:R-:W-:-:S06]  /*2d30*/  ULEA UR37, UR37, UR5, 0x18 ;  /* 0x0000000525257291 */ /* 0x000fcc000f8ec0ff */
[----:B------:R-:W1:Y:S02]  /*2d40*/  LDS.U8 R0, [UR4+0x1c] ;  /* 0x00001c04ff007984 */ /* 0x000e640008000000 */
[----:B-1----:R-:W-:-:S13]  /*2d50*/  ISETP.NE.AND P0, PT, R0, RZ, PT ;  /* 0x000000ff0000720c */ /* 0x002fda0003f05270 */
[----:B------:R-:W-:Y:S05]  /*2d60*/  @P0 BRA `(.L_x_53) ;  /* 0x0000000000580947 */ /* 0x000fea0003800000 */
[----:B------:R-:W-:-:S13]  /*2d70*/  ELECT P0, URZ, PT ;  /* 0x0000000000ff782f */ /* 0x000fda0003800000 */
[----:B------:R-:W-:Y:S05]  /*2d80*/  @!P0 BRA `(.L_x_54) ;  /* 0x0000000000608947 */ /* 0x000fea0003800000 */
[----:B------:R-:W-:Y:S01]  /*2d90*/  UMOV UR5, 0x10 ;  /* 0x0000001000057882 */ /* 0x000fe20000000000 */
[----:B------:R-:W-:Y:S01]  /*2da0*/  HFMA2 R0, -RZ, RZ, 0, 5.9604644775390625e-08 ;  /* 0x00000001ff007431 */ /* 0x000fe200000001ff */
[----:B------:R-:W-:-:S03]  /*2db0*/  MOV R2, 0xffff ;  /* 0x0000ffff00027802 */ /* 0x000fc60000000f00 */
[----:B------:R-:W-:Y:S04]  /*2dc0*/  DEPBAR.LE SB1, 0x36 ;  /* 0x00009d800000791a */ /* 0x000fe80000000000 */
[----:B------:R-:W1:Y:S02]  /*2dd0*/  UTCATOMSWS.FIND_AND_SET.ALIGN UP0, UR5, UR5 ;  /* 0x00000005000575e3 */ /* 0x000e640008000800 */
[----:B-1----:R-:W-:Y:S01]  /*2de0*/  MOV R3, UR5 ;  /* 0x0000000500037c02 */ /* 0x002fe20008000f00 */
[----:B------:R-:W-:Y:S06]  /*2df0*/  BRA.U UP0, `(.L_x_55) ;  /* 0x0000000100187547 */ /* 0x000fec000b800000 */
.L_x_56:
[----:B------:R-:W-:Y:S05]  /*2e00*/  NANOSLEEP 0x64 ;  /* 0x000000640000795d */ /* 0x000fea0003800000 */
[----:B------:R-:W-:-:S05]  /*2e10*/  UMOV UR5, 0x10 ;  /* 0x0000001000057882 */ /* 0x000fca0000000000 */
[----:B------:R-:W-:Y:S04]  /*2e20*/  DEPBAR.LE SB1, 0x36 ;  /* 0x00009d800000791a */ /* 0x000fe80000000000 */
[----:B------:R-:W1:Y:S02]  /*2e30*/  UTCATOMSWS.FIND_AND_SET.ALIGN UP0, UR5, UR5 ;  /* 0x00000005000575e3 */ /* 0x000e640008000800 */
[----:B-1----:R-:W-:Y:S01]  /*2e40*/  MOV R3, UR5 ;  /* 0x0000000500037c02 */ /* 0x002fe20008000f00 */
[----:B------:R-:W-:Y:S05]  /*2e50*/  BRA.U !UP0, `(.L_x_56) ;  /* 0xfffffffd08e87547 */ /* 0x000fea000b83ffff */
.L_x_55:
[-C--:B------:R-:W-:Y:S02]  /*2e60*/  SHF.L.U32 R2, R2, R3.reuse, RZ ;  /* 0x0000000302027219 */ /* 0x080fe400000006ff */
[----:B------:R-:W-:Y:S01]  /*2e70*/  SHF.L.U32 R0, R0, R3, RZ ;  /* 0x0000000300007219 */ /* 0x000fe200000006ff */
[----:B------:R-:W-:Y:S02]  /*2e80*/  IMAD.SHL.U32 R3, R3, 0x20, RZ ;  /* 0x0000002003037824 */ /* 0x000fe400078e00ff */
[----:B------:R1:W-:Y:S04]  /*2e90*/  ATOMS.OR RZ, [UR4+0x14], R2 ;  /* 0x00001402ffff798c */ /* 0x0003e8000b000004 */
[----:B------:R1:W-:Y:S04]  /*2ea0*/  ATOMS.OR RZ, [UR4+0x18], R0 ;  /* 0x00001800ffff798c */ /* 0x0003e8000b000004 */
[----:B------:R1:W-:Y:S01]  /*2eb0*/  STS [UR37+0x150], R3 ;  /* 0x00015003ff007988 */ /* 0x0003e20008000825 */
[----:B------:R-:W-:Y:S05]  /*2ec0*/  BRA `(.L_x_54) ;  /* 0x0000000000107947 */ /* 0x000fea0003800000 */
.L_x_53:
[----:B------:R-:W-:Y:S02]  /*2ed0*/  MOV R0, 0xffffffff ;  /* 0xffffffff00007802 */ /* 0x000fe40000000f00 */
[----:B------:R-:W-:-:S03]  /*2ee0*/  MOV R2, 0x2f10 ;  /* 0x00002f1000027802 */ /* 0x000fc60000000f00 */
[----:B------:R1:W-:Y:S04]  /*2ef0*/  STS [UR37+0x150], R0 ;  /* 0x00015000ff007988 */ /* 0x0003e80008000825 */
[----:B-1-3-5:R-:W-:Y:S05]  /*2f00*/  CALL.REL.NOINC `($__internal_1_$__cuda_sm10x_tcgen05_guardrail_trap_phase_invalid_during_alloc) ;  /* 0x0000004400c07944 */ /* 0x02afea0003c00000 */
.L_x_54:
[----:B------:R-:W-:Y:S05]  /*2f10*/  WARPSYNC.ALL ;  /* 0x0000000000007948 */ /* 0x000fea0003800000 */
[----:B------:R-:W2:Y:S01]  /*2f20*/  S2UR UR5, SR_CgaCtaId ;  /* 0x00000000000579c3 */ /* 0x000ea20000008800 */
[----:B------:R-:W-:Y:S01]  /*2f30*/  UMOV UR4, 0x400 ;  /* 0x0000040000047882 */ /* 0x000fe20000000000 */
[----:B------:R-:W-:-:S06]  /*2f40*/  NOP ;  /* 0x0000000000007918 */ /* 0x000fcc0000000000 */
[----:B------:R-:W-:Y:S06]  /*2f50*/  BAR.ARV 0x6, 0xa0 ;  /* 0x0182800000007b1d */ /* 0x000fec0000002000 */
[----:B------:R-:W4:Y:S01]  /*2f60*/  LDCU UR7, c[0x0][0x38c] ;  /* 0x00007180ff0777ac */ /* 0x000f220008000800 */
[----:B------:R-:W-:Y:S01]  /*2f70*/  IMAD.MOV.U32 R11, RZ, RZ, 0x1 ;  /* 0x00000001ff0b7424 */ /* 0x000fe200078e00ff */
[----:B------:R-:W-:Y:S01]  /*2f80*/  CS2R R8, SRZ ;  /* 0x0000000000087805 */ /* 0x000fe2000001ff00 */
[----:B------:R-:W-:Y:S01]  /*2f90*/  IMAD.MOV.U32 R10, RZ, RZ, RZ ;  /* 0x000000ffff0a7224 */ /* 0x000fe200078e00ff */
[----:B------:R-:W3:Y:S01]  /*2fa0*/  LDCU UR6, c[0x0][0x38c] ;  /* 0x00007180ff0677ac */ /* 0x000ee20008000800 */
[----:B------:R-:W-:Y:S01]  /*2fb0*/  UMOV UR13, URZ ;  /* 0x000000ff000d7c82 */ /* 0x000fe20008000000 */
[----:B------:R-:W-:Y:S01]  /*2fc0*/  UMOV UR12, URZ ;  /* 0x000000ff000c7c82 */ /* 0x000fe20008000000 */
[----:B--2---:R-:W-:Y:S01]  /*2fd0*/  ULEA UR5, UR5, UR4, 0x18 ;  /* 0x0000000405057291 */ /* 0x004fe2000f8ec0ff */
[----:B------:R-:W-:Y:S01]  /*2fe0*/  UMOV UR24, 0x0 ;  /* 0x0000000000187882 */ /* 0x000fe20000000000 */
[----:B------:R-:W-:-:S02]  /*2ff0*/  UMOV UR25, 0x8118010 ;  /* 0x0811801000197882 */ /* 0x000fc40000000000 */
[----:B------:R-:W-:Y:S02]  /*3000*/  UIADD3 UR15, UPT, UPT, UR5, 0x4400, URZ ;  /* 0x00004400050f7890 */ /* 0x000fe4000fffe0ff */
[----:B------:R-:W-:Y:S02]  /*3010*/  UIADD3 UR14, UPT, UPT, UR5, 0x24400, URZ ;  /* 0x00024400050e7890 */ /* 0x000fe4000fffe0ff */
[----:B----4-:R-:W-:Y:S01]  /*3020*/  UIADD3 UR7, UPT, UPT, UR7, 0x7f, URZ ;  /* 0x0000007f07077890 */ /* 0x010fe2000fffe0ff */
[----:B-1----:R-:W1:Y:S01]  /*3030*/  LDS R0, [UR5+0x150] ;  /* 0x00015005ff007984 */ /* 0x002e620008000800 */
[----:B------:R-:W-:Y:S02]  /*3040*/  USHF.R.U32.HI UR15, URZ, 0x4, UR15 ;  /* 0x00000004ff0f7899 */ /* 0x000fe4000801160f */
[----:B------:R-:W-:Y:S02]  /*3050*/  USHF.R.S32.HI UR4, URZ, 0x1f, UR7 ;  /* 0x0000001fff047899 */ /* 0x000fe40008011407 */
[----:B------:R-:W-:-:S02]  /*3060*/  USHF.R.U32.HI UR14, URZ, 0x4, UR14 ;  /* 0x00000004ff0e7899 */ /* 0x000fc4000801160e */
[----:B------:R-:W-:Y:S01]  /*3070*/  ULEA.HI UR4, UR4, UR7, URZ, 0x7 ;  /* 0x0000000704047291 */ /* 0x000fe2000f8f38ff */
[----:B------:R-:W-:Y:S01]  /*3080*/  UMOV UR22, 0x0 ;  /* 0x0000000000167882 */ /* 0x000fe20000000000 */
[----:B------:R-:W-:Y:S02]  /*3090*/  UMOV UR23, 0x8118010 ;  /* 0x0811801000177882 */ /* 0x000fe40000000000 */
[----:B------:R-:W-:Y:S02]  /*30a0*/  USHF.R.S32.HI UR4, URZ, 0x7, UR4 ;  /* 0x00000007ff047899 */ /* 0x000fe40008011404 */
[----:B------:R-:W-:Y:S02]  /*30b0*/  ULOP3.LUT UR15, UR15, 0x3fff, URZ, 0xc0, !UPT ;  /* 0x00003fff0f0f7892 */ /* 0x000fe4000f8ec0ff */
[----:B------:R-:W-:Y:S02]  /*30c0*/  UISETP.LT.AND UP0, UPT, UR4, 0x1, UPT ;  /* 0x000000010400788c */ /* 0x000fe4000bf01270 */
[----:B------:R-:W-:-:S02]  /*30d0*/  ULOP3.LUT UR14, UR14, 0x3fff, URZ, 0xc0, !UPT ;  /* 0x00003fff0e0e7892 */ /* 0x000fc4000f8ec0ff */
[----:B------:R-:W-:Y:S02]  /*30e0*/  USEL UR9, UR4, 0x1, !UP0 ;  /* 0x0000000104097887 */ /* 0x000fe4000c000000 */
[----:B---3--:R-:W-:Y:S02]  /*30f0*/  UISETP.GE.AND UP3, UPT, UR6, 0x1, UPT ;  /* 0x000000010600788c */ /* 0x008fe4000bf66270 */
[----:B------:R-:W-:Y:S01]  /*3100*/  UIADD3 UR9, UPT, UPT, -UR9, URZ, URZ ;  /* 0x000000ff09097290 */ /* 0x000fe2000fffe1ff */
[----:B------:R-:W-:Y:S01]  /*3110*/  UMOV UR20, 0x0 ;  /* 0x0000000000147882 */ /* 0x000fe20000000000 */
[----:B------:R-:W-:Y:S01]  /*3120*/  UMOV UR21, 0x8118010 ;  /* 0x0811801000157882 */ /* 0x000fe20000000000 */
[----:B------:R-:W-:Y:S01]  /*3130*/  UMOV UR18, 0x0 ;  /* 0x0000000000127882 */ /* 0x000fe20000000000 */
[----:B------:R-:W-:Y:S01]  /*3140*/  UMOV UR19, 0x8118010 ;  /* 0x0811801000137882 */ /* 0x000fe20000000000 */
[----:B-1----:R-:W-:-:S15]  /*3150*/  R2UR UR16, R0 ;  /* 0x00000000001072ca */ /* 0x002fde00000e0000 */
.L_x_63:
[----:B------:R-:W-:Y:S02]  /*3160*/  LEA R0, R10, UR5, 0x3 ;  /* 0x000000050a007c11 */ /* 0x000fe4000f8e18ff */
[----:B------:R-:W-:Y:S02]  /*3170*/  SHF.L.U32 R5, R9, 0x1f, RZ ;  /* 0x0000001f09057819 */ /* 0x000fe400000006ff */
[----:B------:R-:W-:Y:S01]  /*3180*/  PLOP3.LUT P0, PT, PT, PT, UP3, 0x80, 0x8 ;  /* 0x000000000008781c */ /* 0x000fe20003f0f038 */
[----:B------:R-:W-:Y:S01]  /*3190*/  VIADD R3, R0, 0xb0 ;  /* 0x000000b000037836 */ /* 0x000fe20000000000 */
[----:B-1----:R-:W1:Y:S02]  /*31a0*/  SYNCS.PHASECHK.TRANS64.TRYWAIT P1, [R0+URZ+0xa0], R5 ;  /* 0x0000a005000075a7 */ /* 0x002e6400080211ff */
[----:B-1-3--:R-:W-:Y:S09]  /*31b0*/  @!P1 BRA `(.L_x_57) ;  /* 0x0000003c00e09947 */ /* 0x00aff20003800000 */
.L_x_122:
[----:B------:R-:W-:Y:S01]  /*31c0*/  LEA R4, R10, UR5, 0x4 ;  /* 0x000000050a047c11 */ /* 0x000fe2000f8e20ff */
[----:B------:R-:W-:Y:S01]  /*31d0*/  @UP3 ULEA UR6, UR12, UR5, 0x3 ;  /* 0x000000050c063291 */ /* 0x000fe2000f8e18ff */
[----:B------:R-:W-:Y:S01]  /*31e0*/  PLOP3.LUT P2, PT, PT, PT, PT, 0x80, 0x8 ;  /* 0x000000000008781c */ /* 0x000fe20003f4f070 */
[----:B------:R-:W-:Y:S01]  /*31f0*/  ULEA UR7, UR13, UR5, 0x3 ;  /* 0x000000050d077291 */ /* 0x000fe2000f8e18ff */
[----:B------:R-:W-:Y:S01]  /*3200*/  PRMT R3, RZ, 0x654, R3 ;  /* 0x00000654ff037816 */ /* 0x000fe20000000003 */
[----:B------:R-:W-:Y:S01]  /*3210*/  ULEA UR8, UR13, UR16, 0x6 ;  /* 0x000000100d087291 */ /* 0x000fe2000f8e30ff */
[----:B-1----:R-:W1:Y:S01]  /*3220*/  LDS.128 R4, [R4+0x130] ;  /* 0x0001300004047984 */ /* 0x002e620000000c00 */
[----:B------:R-:W-:Y:S02]  /*3230*/  @P0 SHF.L.U32 R2, R8, 0x1f, RZ ;  /* 0x0000001f08020819 */ /* 0x000fe400000006ff */
[----:B------:R-:W-:Y:S01]  /*3240*/  SHF.L.U32 R0, R11, 0x1f, RZ ;  /* 0x0000001f0b007819 */ /* 0x000fe200000006ff */
[----:B------:R-:W-:Y:S01]  /*3250*/  @!PT LDS RZ, [RZ] ;  /* 0x00000000fffff984 */ /* 0x000fe20000000800 */
[----:B------:R-:W-:Y:S01]  /*3260*/  @!PT LDS RZ, [RZ] ;  /* 0x00000000fffff984 */ /* 0x000fe20000000800 */
[----:B------:R-:W-:Y:S01]  /*3270*/  @!PT LDS RZ, [RZ] ;  /* 0x00000000fffff984 */ /* 0x000fe20000000800 */
[----:B------:R-:W-:Y:S01]  /*3280*/  @!PT LDS RZ, [RZ] ;  /* 0x00000000fffff984 */ /* 0x000fe20000000800 */
[----:B------:R2:W-:Y:S06]  /*3290*/  MEMBAR.ALL.CTA ;  /* 0x0000000000007992 */ /* 0x0005ec0000008000 */
[----:B--2---:R-:W2:Y:S02]  /*32a0*/  FENCE.VIEW.ASYNC.S ;  /* 0x00000000000073c6 */ /* 0x004ea40000000000 */
[----:B--2---:R2:W-:Y:S01]  /*32b0*/  SYNCS.ARRIVE.TRANS64.RED.A1T0 RZ, [R3+URZ], RZ ;  /* 0x000000ff03ff79a7 */ /* 0x0045e200081004ff */
[----:B------:R2:W3:Y:S01]  /*32c0*/  @P0 SYNCS.PHASECHK.TRANS64.TRYWAIT P2, [UR6], R2 ;  /* 0x00000002ff0005a7 */ /* 0x0004e20008041106 */
[----:B-1----:R-:W-:Y:S01]  /*32d0*/  LOP3.LUT P1, RZ, R6, 0x1, RZ, 0xc0, !PT ;  /* 0x0000000106ff7812 */ /* 0x002fe2000782c0ff */
[----:B------:R-:W1:Y:S02]  /*32e0*/  SYNCS.PHASECHK.TRANS64.TRYWAIT P0, [UR7+0xe0], R0 ;  /* 0x0000e000ff0075a7 */ /* 0x000e640008001107 */
[----:B-123--:R-:W-:Y:S10]  /*32f0*/  @!P0 BRA `(.L_x_58) ;  /* 0x0000003c00a48947 */ /* 0x00eff40003800000 */
.L_x_124:
[----:B------:R-:W-:Y:S01]  /*3300*/  IADD3 R10, PT, PT, R10, 0x1, RZ ;  /* 0x000000010a0a7810 */ /* 0x000fe20007ffe0ff */
[----:B------:R-:W-:Y:S06]  /*3310*/  BRA.U !UP3, `(.L_x_59) ;  /* 0x000000010bc07547 */ /* 0x000fec000b800000 */
[----:B------:R-:W-:Y:S01]  /*3320*/  UPLOP3.LUT UP4, UPT, UPT, UPT, UPT, 0x40, 0x4 ;  /* 0x000000000004789c */ /* 0x000fe20003f8e870 */
[----:B------:R-:W-:Y:S01]  /*3330*/  UMOV UR11, UR9 ;  /* 0x00000009000b7c82 */ /* 0x000fe20008000000 */
[----:B------:R-:W-:Y:S01]  /*3340*/  UMOV UR10, UR4 ;  /* 0x00000004000a7c82 */ /* 0x000fe20008000000 */
[----:B------:R-:W-:-:S08]  /*3350*/  UMOV UR17, UR12 ;  /* 0x0000000c00117c82 */ /* 0x000fd00008000000 */
.L_x_62:
[----:B------:R-:W-:Y:S02]  /*3360*/  UIADD3 UR11, UPT, UPT, UR11, 0x1, URZ ;  /* 0x000000010b0b7890 */ /* 0x000fe4000fffe0ff */
[----:B--2---:R-:W-:Y:S02]  /*3370*/  ULEA UR6, UR17, UR5, 0x3 ;  /* 0x0000000511067291 */ /* 0x004fe4000f8e18ff */
[----:B------:R-:W-:Y:S01]  /*3380*/  UISETP.NE.AND UP0, UPT, UR11, URZ, UPT ;  /* 0x000000ff0b00728c */ /* 0x000fe2000bf05270 */
[----:B---3--:R-:W-:Y:S10]  /*3390*/  @P2 BRA `(.L_x_60) ;  /* 0x00000000000c2947 */ /* 0x008ff40003800000 */
[----:B-1----:R-:W-:Y:S04]  /*33a0*/  SHF.L.U32 R3, R8, 0x1f, RZ ;  /* 0x0000001f08037819 */ /* 0x002fe800000006ff */
[----:B------:R-:W1:Y:S02]  /*33b0*/  SYNCS.PHASECHK.TRANS64.TRYWAIT P0, [UR6], R3 ;  /* 0x00000003ff0075a7 */ /* 0x000e640008001106 */
[----:B-1----:R-:W-:Y:S05]  /*33c0*/  @!P0 BRA `(.L_x_61) ;  /* 0x0000003c00888947 */ /* 0x002fea0003800000 */
.L_x_60:
[----:B------:R-:W-:Y:S01]  /*33d0*/  UISETP.NE.AND UP1, UPT, UR10, 0x1, UPT ;  /* 0x000000010a00788c */ /* 0x000fe2000bf25270 */
[----:B------:R-:W-:Y:S01]  /*33e0*/  PLOP3.LUT P2, PT, PT, PT, PT, 0x80, 0x8 ;  /* 0x000000000008781c */ /* 0x000fe20003f4f070 */
[----:B------:R-:W-:Y:S02]  /*33f0*/  UIADD3 UR12, UPT, UPT, UR17, 0x1, URZ ;  /* 0x00000001110c7890 */ /* 0x000fe4000fffe0ff */
[----:B------:R-:W-:Y:S02]  /*3400*/  ULEA UR28, UR17, UR14, 0x9 ;  /* 0x0000000e111c7291 */ /* 0x000fe4000f8e48ff */
[----:B------:R-:W-:Y:S01]  /*3410*/  UISETP.NE.AND UP2, UPT, UR12, 0x8, UPT ;  /* 0x000000080c00788c */ /* 0x000fe2000bf45270 */
[----:B------:R-:W-:Y:S01]  /*3420*/  PLOP3.LUT P0, PT, PT, PT, UP1, 0x80, 0x8 ;  /* 0x000000000008781c */ /* 0x000fe20003f0f018 */
[----:B------:R-:W-:Y:S02]  /*3430*/  UIADD3 UR40, UPT, UPT, UR28, 0x80, URZ ;  /* 0x000000801c287890 */ /* 0x000fe4000fffe0ff */
[----:B------:R-:W-:Y:S02]  /*3440*/  USEL UR27, URZ, 0x1, UP2 ;  /* 0x00000001ff1b7887 */ /* 0x000fe40009000000 */
[----:B------:R-:W-:Y:S02]  /*3450*/  USEL UR12, UR12, URZ, UP2 ;  /* 0x000000ff0c0c7287 */ /* 0x000fe40009000000 */
[----:B------:R-:W-:Y:S02]  /*3460*/  UIADD3 UR36, UPT, UPT, UR28, 0x100, URZ ;  /* 0x000001001c247890 */ /* 0x000fe4000fffe0ff */
[----:B------:R-:W-:Y:S01]  /*3470*/  @UP1 ULEA UR26, UR12, UR5, 0x3 ;  /* 0x000000050c1a1291 */ /* 0x000fe2000f8e18ff */
[----:B------:R-:W-:Y:S01]  /*3480*/  LOP3.LUT R8, R8, UR27, RZ, 0x3c, !PT ;  /* 0x0000001b08087c12 */ /* 0x000fe2000f8e3cff */
[----:B------:R-:W-:Y:S02]  /*3490*/  UIADD3 UR32, UPT, UPT, UR28, 0x180, URZ ;  /* 0x000001801c207890 */ /* 0x000fe4000fffe0ff */
[----:B------:R-:W-:Y:S01]  /*34a0*/  UIADD3 UR6, UPT, UPT, UR6, 0x40, URZ ;  /* 0x0000004006067890 */ /* 0x000fe2000fffe0ff */
[----:B-1----:R-:W-:Y:S01]  /*34b0*/  @P0 SHF.L.U32 R0, R8, 0x1f, RZ ;  /* 0x0000001f08000819 */ /* 0x002fe200000006ff */
[----:B------:R-:W-:Y:S01]  /*34c0*/  UIADD3 UR10, UPT, UPT, UR10, -0x1, URZ ;  /* 0xffffffff0a0a7890 */ /* 0x000fe2000fffe0ff */
[----:B------:R-:W-:Y:S02]  /*34d0*/  UMOV UR29, 0x80004020 ;  /* 0x80004020001d7882 */ /* 0x000fe40000000000 */
[----:B------:R2:W3:Y:S01]  /*34e0*/  @P0 SYNCS.PHASECHK.TRANS64.TRYWAIT P2, [UR26], R0 ;  /* 0x00000000ff0005a7 */ /* 0x0004e2000804111a */
[----:B------:R-:W-:Y:S01]  /*34f0*/  ULEA UR26, UR17, UR15, 0xa ;  /* 0x0000000f111a7291 */ /* 0x000fe2000f8e50ff */
[----:B------:R-:W-:Y:S01]  /*3500*/  UMOV UR27, 0x40004040 ;  /* 0x40004040001b7882 */ /* 0x000fe20000000000 */
[----:B------:R-:W-:Y:S02]  /*3510*/  UMOV UR41, 0x80004020 ;  /* 0x8000402000297882 */ /* 0x000fe40000000000 */
[----:B------:R-:W-:Y:S02]  /*3520*/  UIADD3 UR38, UPT, UPT, UR26, 0x100, URZ ;  /* 0x000001001a267890 */ /* 0x000fe4000fffe0ff */
[----:B------:R-:W-:Y:S02]  /*3530*/  UIADD3 UR34, UPT, UPT, UR26, 0x200, URZ ;  /* 0x000002001a227890 */ /* 0x000fe4000fffe0ff */
[----:B------:R-:W-:Y:S01]  /*3540*/  UIADD3 UR30, UPT, UPT, UR26, 0x300, URZ ;  /* 0x000003001a1e7890 */ /* 0x000fe2000fffe0ff */
[----:B------:R2:W-:Y:S01]  /*3550*/  UTCQMMA gdesc[UR26], gdesc[UR28], tmem[UR8], tmem[UR24], idesc[UR25], UP4 ;  /* 0x00ff181c1a0075ea */ /* 0x0005e2000a000308 */
[----:B------:R-:W-:Y:S01]  /*3560*/  UPLOP3.LUT UP4, UPT, UPT, UPT, UPT, 0x80, 0x8 ;  /* 0x000000000008789c */ /* 0x000fe20003f8f070 */
[----:B------:R-:W-:Y:S01]  /*3570*/  UMOV UR39, 0x40004040 ;  /* 0x4000404000277882 */ /* 0x000fe20000000000 */
[----:B------:R-:W-:Y:S01]  /*3580*/  UMOV UR37, 0x80004020 ;  /* 0x8000402000257882 */ /* 0x000fe20000000000 */
[----:B------:R2:W-:Y:S01]  /*3590*/  UTCQMMA gdesc[UR38], gdesc[UR40], tmem[UR8], tmem[UR22], idesc[UR23], UPT ;  /* 0x00ff1628260075ea */ /* 0x0005e2000b800308 */
[----:B------:R-:W-:Y:S01]  /*35a0*/  UMOV UR35, 0x40004040 ;  /* 0x4000404000237882 */ /* 0x000fe20000000000 */
[----:B------:R-:W-:Y:S01]  /*35b0*/  UMOV UR33, 0x80004020 ;  /* 0x8000402000217882 */ /* 0x000fe20000000000 */
[----:B------:R-:W-:Y:S01]  /*35c0*/  UMOV UR31, 0x40004040 ;  /* 0x40004040001f7882 */ /* 0x000fe20000000000 */
[----:B------:R2:W-:Y:S01]  /*35d0*/  UTCQMMA gdesc[UR34], gdesc[UR36], tmem[UR8], tmem[UR20], idesc[UR21], UPT ;  /* 0x00ff1424220075ea */ /* 0x0005e2000b800308 */
[----:B------:R2:W-:Y:S01]  /*35e0*/  UTCQMMA gdesc[UR30], gdesc[UR32], tmem[UR8], tmem[UR18], idesc[UR19], UPT ;  /* 0x00ff12201e0075ea */ /* 0x0005e2000b800308 */
[----:B------:R2:W-:Y:S01]  /*35f0*/  UTCBAR [UR6], URZ ;  /* 0x000000ff060073e9 */ /* 0x0005e200080000ff */
[----:B------:R-:W-:Y:S01]  /*3600*/  UMOV UR17, UR12 ;  /* 0x0000000c00117c82 */ /* 0x000fe20008000000 */
[----:B------:R-:W-:Y:S05]  /*3610*/  BRA.U UP0, `(.L_x_62) ;  /* 0xfffffffd00507547 */ /* 0x000fea000b83ffff */
.L_x_59:
[----:B------:R-:W-:Y:S01]  /*3620*/  UIADD3 UR13, UPT, UPT, UR13, 0x1, URZ ;  /* 0x000000010d0d7890 */ /* 0x000fe2000fffe0ff */
[C---:B------:R-:W-:Y:S01]  /*3630*/  ISETP.NE.AND P0, PT, R10.reuse, 0x2, PT ;  /* 0x000000020a00780c */ /* 0x040fe20003f05270 */
[----:B------:R-:W-:Y:S02]  /*3640*/  UIADD3 UR7, UPT, UPT, UR7, 0xc0, URZ ;  /* 0x000000c007077890 */ /* 0x000fe4000fffe0ff */
[----:B------:R-:W-:Y:S01]  /*3650*/  UISETP.NE.AND UP0, UPT, UR13, 0x4, UPT ;  /* 0x000000040d00788c */ /* 0x000fe2000bf05270 */
[----:B-12---:R-:W-:Y:S02]  /*3660*/  SEL R0, RZ, 0x1, P0 ;  /* 0x00000001ff007807 */ /* 0x006fe40000000000 */
[----:B------:R-:W-:Y:S01]  /*3670*/  SEL R10, R10, RZ, P0 ;  /* 0x000000ff0a0a7207 */ /* 0x000fe20000000000 */
[----:B------:R-:W-:Y:S01]  /*3680*/  USEL UR6, URZ, 0x1, UP0 ;  /* 0x00000001ff067887 */ /* 0x000fe20008000000 */
[----:B------:R-:W-:Y:S01]  /*3690*/  LOP3.LUT R9, R9, R0, RZ, 0x3c, !PT ;  /* 0x0000000009097212 */ /* 0x000fe200078e3cff */
[----:B------:R-:W-:Y:S01]  /*36a0*/  USEL UR13, UR13, URZ, UP0 ;  /* 0x000000ff0d0d7287 */ /* 0x000fe20008000000 */
[----:B------:R1:W-:Y:S03]  /*36b0*/  UTCBAR [UR7], URZ ;  /* 0x000000ff070073e9 */ /* 0x0003e600080000ff */
[----:B------:R-:W-:Y:S01]  /*36c0*/  LOP3.LUT R11, R11, UR6, RZ, 0x3c, !PT ;  /* 0x000000060b0b7c12 */ /* 0x000fe2000f8e3cff */
[----:B------:R-:W-:Y:S07]  /*36d0*/  @P1 BRA `(.L_x_63) ;  /* 0xfffffff800a01947 */ /* 0x000fee000383ffff */
[----:B------:R-:W2:Y:S01]  /*36e0*/  S2UR UR4, SR_CgaCtaId ;  /* 0x00000000000479c3 */ /* 0x000ea20000008800 */
[----:B------:R-:W-:Y:S01]  /*36f0*/  ELECT P0, URZ, PT ;  /* 0x0000000000ff782f */ /* 0x000fe20003800000 */
[----:B------:R-:W-:Y:S01]  /*3700*/  IMAD.MOV.U32 R0, RZ, RZ, 0x1 ;  /* 0x00000001ff007424 */ /* 0x000fe200078e00ff */
[----:B------:R-:W-:Y:S01]  /*3710*/  UIADD3 UR5, UPT, UPT, UR5, 0xe0, URZ ;  /* 0x000000e005057890 */ /* 0x000fe2000fffe0ff */
[----:B------:R-:W-:Y:S01]  /*3720*/  SHF.L.U32 R3, R11, 0x1f, RZ ;  /* 0x0000001f0b037819 */ /* 0x000fe200000006ff */
[----:B------:R-:W-:-:S03]  /*3730*/  UMOV UR6, 0x40 ;  /* 0x0000004000067882 */ /* 0x000fc60000000000 */
[----:B------:R-:W-:Y:S01]  /*3740*/  UVIRTCOUNT.DEALLOC.SMPOOL 0x80 ;  /* 0x000000800000784c */ /* 0x000fe20000000000 */
[----:B--2---:R-:W-:Y:S02]  /*3750*/  ULEA UR4, UR4, UR6, 0x18 ;  /* 0x0000000604047291 */ /* 0x004fe4000f8ec0ff */
[----:B------:R-:W-:-:S07]  /*3760*/  ULEA UR6, UR13, UR5, 0x3 ;  /* 0x000000050d067291 */ /* 0x000fce000f8e18ff */
[----:B------:R2:W-:Y:S02]  /*3770*/  @P0 STS.U8 [UR4+0x1c], R0 ;  /* 0x00001c00ff000988 */ /* 0x0005e40008000004 */
[----:B------:R-:W4:Y:S02]  /*3780*/  SYNCS.PHASECHK.TRANS64.TRYWAIT P0, [UR6], R3 ;  /* 0x00000003ff0075a7 */ /* 0x000f240008001106 */
[----:B--2-4-:R-:W-:Y:S05]  /*3790*/  @!P0 BRA `(.L_x_64) ;  /* 0x0000003800ac8947 */ /* 0x014fea0003800000 */
.L_x_127:
[----:B-1----:R-:W-:-:S04]  /*37a0*/  UIADD3 UR7, UPT, UPT, UR13, 0x1, URZ ;  /* 0x000000010d077890 */ /* 0x002fc8000fffe0ff */
[----:B------:R-:W-:-:S04]  /*37b0*/  UISETP.NE.AND UP0, UPT, UR7, 0x4, UPT ;  /* 0x000000040700788c */ /* 0x000fc8000bf05270 */
[----:B------:R-:W-:Y:S02]  /*37c0*/  USEL UR8, URZ, 0x1, UP0 ;  /* 0x00000001ff087887 */ /* 0x000fe40008000000 */
[----:B------:R-:W-:-:S04]  /*37d0*/  USEL UR7, UR7, URZ, UP0 ;  /* 0x000000ff07077287 */ /* 0x000fc80008000000 */
[----:B------:R-:W-:Y:S01]  /*37e0*/  ULEA UR6, UR7, UR5, 0x3 ;  /* 0x0000000507067291 */ /* 0x000fe2000f8e18ff */
[----:B------:R-:W-:-:S04]  /*37f0*/  LOP3.LUT R2, R11, UR8, RZ, 0x3c, !PT ;  /* 0x000000080b027c12 */ /* 0x000fc8000f8e3cff */
[----:B--2---:R-:W-:-:S04]  /*3800*/  SHF.L.U32 R3, R2, 0x1f, RZ ;  /* 0x0000001f02037819 */ /* 0x004fc800000006ff */
[----:B------:R-:W1:Y:S02]  /*3810*/  SYNCS.PHASECHK.TRANS64.TRYWAIT P0, [UR6], R3 ;  /* 0x00000003ff0075a7 */ /* 0x000e640008001106 */
[----:B-1----:R-:W-:Y:S05]  /*3820*/  @!P0 BRA `(.L_x_65) ;  /* 0x0000003800a08947 */ /* 0x002fea0003800000 */
.L_x_129:
        /* <DEDUP_REMOVED lines=9> */
.L_x_131:
[----:B------:R-:W-:-:S04]  /*38c0*/  UIADD3 UR7, UPT, UPT, UR7, 0x1, URZ ;  /* 0x0000000107077890 */ /* 0x000fc8000fffe0ff */
[----:B------:R-:W-:-:S04]  /*38d0*/  UISETP.NE.AND UP0, UPT, UR7, 0x4, UPT ;  /* 0x000000040700788c */ /* 0x000fc8000bf05270 */
[----:B------:R-:W-:Y:S02]  /*38e0*/  USEL UR6, URZ, 0x1, UP0 ;  /* 0x00000001ff067887 */ /* 0x000fe40008000000 */
[----:B------:R-:W-:-:S04]  /*38f0*/  USEL UR7, UR7, URZ, UP0 ;  /* 0x000000ff07077287 */ /* 0x000fc80008000000 */
[----:B------:R-:W-:Y:S01]  /*3900*/  ULEA UR7, UR7, UR5, 0x3 ;  /* 0x0000000507077291 */ /* 0x000fe2000f8e18ff */
[----:B-1----:R-:W-:-:S04]  /*3910*/  LOP3.LUT R3, R2, UR6, RZ, 0x3c, !PT ;  /* 0x0000000602037c12 */ /* 0x002fc8000f8e3cff */
[----:B------:R-:W-:-:S04]  /*3920*/  SHF.L.U32 R3, R3, 0x1f, RZ ;  /* 0x0000001f03037819 */ /* 0x000fc800000006ff */
[----:B------:R-:W1:Y:S02]  /*3930*/  SYNCS.PHASECHK.TRANS64.TRYWAIT P0, [UR7], R3 ;  /* 0x00000003ff0075a7 */ /* 0x000e640008001107 */
[----:B-1----:R-:W-:Y:S05]  /*3940*/  @!P0 BRA `(.L_x_67) ;  /* 0x0000003800888947 */ /* 0x002fea0003800000 */
.L_x_133:
[----:B------:R-:W-:Y:S01]  /*3950*/  NOP ;  /* 0x0000000000007918 */ /* 0x000fe20000000000 */
[----:B-1----:R-:W1:Y:S01]  /*3960*/  LDS R0, [UR4+0x14] ;  /* 0x00001404ff007984 */ /* 0x002e620008000800 */
[----:B------:R-:W-:Y:S01]  /*3970*/  ULOP3.LUT UR6, UR16, 0xffff, URZ, 0xc0, !UPT ;  /* 0x0000ffff10067892 */ /* 0x000fe2000f8ec0ff */
[----:B------:R-:W-:Y:S01]  /*3980*/  UMOV UR8, 0xffff ;  /* 0x0000ffff00087882 */ /* 0x000fe20000000000 */
[----:B------:R-:W-:Y:S02]  /*3990*/  UMOV UR5, 0x1 ;  /* 0x0000000100057882 */ /* 0x000fe40000000000 */
[----:B------:R-:W-:-:S04]  /*39a0*/  USHF.R.U32.HI UR6, URZ, 0x5, UR6 ;  /* 0x00000005ff067899 */ /* 0x000fc80008011606 */
[----:B------:R-:W-:Y:S02]  /*39b0*/  USHF.L.U32 UR8, UR8, UR6, URZ ;  /* 0x0000000608087299 */ /* 0x000fe400080006ff */
[----:B------:R-:W-:-:S04]  /*39c0*/  USHF.L.U32 UR5, UR5, UR6, URZ ;  /* 0x0000000605057299 */ /* 0x000fc800080006ff */
[----:B-1----:R-:W-:-:S04]  /*39d0*/  LOP3.LUT R0, R0, UR8, RZ, 0xc0, !PT ;  /* 0x0000000800007c12 */ /* 0x002fc8000f8ec0ff */
[----:B------:R-:W-:-:S13]  /*39e0*/  ISETP.NE.AND P0, PT, R0, UR8, PT ;  /* 0x0000000800007c0c */ /* 0x000fda000bf05270 */
[----:B------:R-:W-:Y:S05]  /*39f0*/  @P0 BRA `(.L_x_68) ;  /* 0x0000000000580947 */ /* 0x000fea0003800000 */
[----:B------:R-:W1:Y:S02]  /*3a00*/  LDS R0, [UR4+0x18] ;  /* 0x00001804ff007984 */ /* 0x000e640008000800 */
[----:B-1----:R-:W-:-:S04]  /*3a10*/  LOP3.LUT R0, R0, UR5, RZ, 0xc0, !PT ;  /* 0x0000000500007c12 */ /* 0x002fc8000f8ec0ff */
[----:B------:R-:W-:-:S13]  /*3a20*/  ISETP.NE.AND P0, PT, R0, UR5, PT ;  /* 0x0000000500007c0c */ /* 0x000fda000bf05270 */
[----:B------:R-:W-:Y:S05]  /*3a30*/  @P0 BRA `(.L_x_69) ;  /* 0x00000000003c0947 */ /* 0x000fea0003800000 */
[----:B------:R-:W1:Y:S01]  /*3a40*/  S2R R2, SR_LANEID ;  /* 0x0000000000027919 */ /* 0x000e620000000000 */
[----:B------:R-:W-:Y:S01]  /*3a50*/  ULOP3.LUT UR8, URZ, UR8, URZ, 0x33, !UPT ;  /* 0x00000008ff087292 */ /* 0x000fe2000f8e33ff */
[----:B------:R-:W-:Y:S01]  /*3a60*/  LOP3.LUT R4, RZ, UR5, RZ, 0x33, !PT ;  /* 0x00000005ff047c12 */ /* 0x000fe2000f8e33ff */
[----:B------:R-:W-:Y:S02]  /*3a70*/  VOTEU.ANY UR7, UPT, PT ;  /* 0x0000000000077886 */ /* 0x000fe400038e0100 */
[----:B------:R-:W-:Y:S01]  /*3a80*/  UFLO.U32 UR7, UR7 ;  /* 0x00000007000772bd */ /* 0x000fe200080e0000 */
[----:B------:R-:W2:Y:S01]  /*3a90*/  REDUX UR5, R4 ;  /* 0x00000000040573c4 */ /* 0x000ea20000000000 */
[----:B------:R-:W-:-:S06]  /*3aa0*/  IMAD.U32 R0, RZ, RZ, UR8 ;  /* 0x00000008ff007e24 */ /* 0x000fcc000f8e00ff */
[----:B------:R4:W-:Y:S01]  /*3ab0*/  UTCATOMSWS.AND URZ, UR8 ;  /* 0x0000000800ff79e3 */ /* 0x0009e20008000000 */
[----:B------:R-:W3:Y:S01]  /*3ac0*/  REDUX UR6, R0 ;  /* 0x00000000000673c4 */ /* 0x000ee20000000000 */
[----:B-1----:R-:W-:Y:S01]  /*3ad0*/  ISETP.EQ.U32.AND P0, PT, R2, UR7, PT ;  /* 0x0000000702007c0c */ /* 0x002fe2000bf02070 */
[----:B--2---:R-:W-:Y:S01]  /*3ae0*/  IMAD.U32 R2, RZ, RZ, UR5 ;  /* 0x00000005ff027e24 */ /* 0x004fe2000f8e00ff */
[----:B---3--:R-:W-:-:S11]  /*3af0*/  MOV R3, UR6 ;  /* 0x0000000600037c02 */ /* 0x008fd60008000f00 */
[----:B------:R4:W-:Y:S04]  /*3b00*/  @P0 ATOMS.AND RZ, [UR4+0x14], R3 ;  /* 0x00001403ffff098c */ /* 0x0009e8000a800004 */
[----:B------:R4:W-:Y:S01]  /*3b10*/  @P0 ATOMS.AND RZ, [UR4+0x18], R2 ;  /* 0x00001802ffff098c */ /* 0x0009e2000a800004 */
[----:B------:R-:W-:Y:S05]  /*3b20*/  BRA `(.L_x_70) ;  /* 0x0000000000147947 */ /* 0x000fea0003800000 */
.L_x_69:
[----:B------:R-:W-:Y:S02]  /*3b30*/  MOV R2, 0x3b50 ;  /* 0x00003b5000027802 */ /* 0x000fe40000000f00 */
[----:B---3-5:R-:W-:Y:S05]  /*3b40*/  CALL.REL.NOINC `($__internal_0_$__cuda_sm10x_tcgen05_guardrail_trap_col_being_dealloced_not_returned_by_alloc) ;  /* 0x0000003800a47944 */ /* 0x028fea0003c00000 */
[----:B------:R-:W-:Y:S05]  /*3b50*/  BRA `(.L_x_70) ;  /* 0x0000000000087947 */ /* 0x000fea0003800000 */
.L_x_68:
[----:B------:R-:W-:Y:S02]  /*3b60*/  MOV R2, 0x3b80 ;  /* 0x00003b8000027802 */ /* 0x000fe40000000f00 */
[----:B---3-5:R-:W-:Y:S05]  /*3b70*/  CALL.REL.NOINC `($__internal_2_$__cuda_sm10x_tcgen05_guardrail_trap_unallocated_columns_being_dealloced) ;  /* 0x0000003800b07944 */ /* 0x028fea0003c00000 */
.L_x_70:
[----:B------:R-:W-:Y:S01]  /*3b80*/  NOP ;  /* 0x0000000000007918 */ /* 0x000fe20000000000 */
[----:B----4-:R-:W-:Y:S05]  /*3b90*/  EXIT ;  /* 0x000000000000794d */ /* 0x010fea0003800000 */
.L_x_52:
[----:B------:R-:W-:-:S09]  /*3ba0*/  UISETP.NE.OR UP2, UPT, UR8, 0x3, !UP2 ;  /* 0x000000030800788c */ /* 0x000fd2000d745670 */
[----:B------:R-:W-:Y:S05]  /*3bb0*/  BRA.U UP2, `(.L_x_71) ;  /* 0x0000000902c87547 */ /* 0x000fea000b800000 */
[----:B------:R-:W1:Y:S01]  /*3bc0*/  LDCU.64 UR6, c[0x0][0x888] ;  /* 0x00011100ff0677ac */ /* 0x000e620008000a00 */
[----:B------:R-:W2:Y:S01]  /*3bd0*/  LDC R0, c[0x0][0xb30] ;  /* 0x0002cc00ff007b82 */ /* 0x000ea20000000800 */
[----:B------:R-:W-:Y:S01]  /*3be0*/  IMAD.MOV.U32 R30, RZ, RZ, 0x1 ;  /* 0x00000001ff1e7424 */ /* 0x000fe200078e00ff */
[----:B------:R-:W-:Y:S01]  /*3bf0*/  CS2R R28, SRZ ;  /* 0x00000000001c7805 */ /* 0x000fe2000001ff00 */
[----:B------:R-:W4:Y:S01]  /*3c00*/  LDCU.64 UR4, c[0x0][0x890] ;  /* 0x00011200ff0477ac */ /* 0x000f220008000a00 */
[----:B------:R-:W-:Y:S01]  /*3c10*/  IMAD.MOV.U32 R25, RZ, RZ, 0x2000 ;  /* 0x00002000ff197424 */ /* 0x000fe200078e00ff */
[----:B------:R-:W-:-:S03]  /*3c20*/  UMOV UR8, 0x400 ;  /* 0x0000040000087882 */ /* 0x000fc60000000000 */
[----:B------:R-:W3:Y:S01]  /*3c30*/  LDC R19, c[0x0][0x370] ;  /* 0x0000dc00ff137b82 */ /* 0x000ee20000000800 */
[----:B------:R-:W-:-:S07]  /*3c40*/  UPLOP3.LUT UP1, UPT, UPT, UPT, UPT, 0x40, 0x4 ;  /* 0x000000000004789c */ /* 0x000fce0003f2e870 */
[----:B------:R-:W3:Y:S01]  /*3c50*/  LDC R2, c[0x0][0xb0c] ;  /* 0x0002c300ff027b82 */ /* 0x000ee20000000800 */
[----:B-1----:R-:W-:Y:S02]  /*3c60*/  UISETP.NE.U32.AND UP2, UPT, UR6, URZ, UPT ;  /* 0x000000ff0600728c */ /* 0x002fe4000bf45070 */
[----:B------:R-:W-:Y:S02]  /*3c70*/  ULEA UR6, UR37, UR8, 0x18 ;  /* 0x0000000825067291 */ /* 0x000fe4000f8ec0ff */
[----:B------:R-:W-:Y:S02]  /*3c80*/  UISETP.NE.AND.EX UP2, UPT, UR7, URZ, UPT, UP2 ;  /* 0x000000ff0700728c */ /* 0x000fe4000bf45320 */
[----:B------:R-:W-:Y:S01]  /*3c90*/  UIADD3 UR7, UPT, UPT, UR6, 0x80, URZ ;  /* 0x0000008006077890 */ /* 0x000fe2000fffe0ff */
[----:B------:R-:W1:Y:S01]  /*3ca0*/  LDC R18, c[0x0][0xb20] ;  /* 0x0002c800ff127b82 */ /* 0x000e620000000800 */
[----:B----4-:R-:W-:Y:S01]  /*3cb0*/  UISETP.NE.U32.AND UP3, UPT, UR4, URZ, UPT ;  /* 0x000000ff0400728c */ /* 0x010fe2000bf65070 */
[----:B--2---:R-:W-:Y:S01]  /*3cc0*/  ISETP.NE.AND P1, PT, R0, 0x1, PT ;  /* 0x000000010000780c */ /* 0x004fe20003f25270 */
[----:B------:R-:W-:-:S02]  /*3cd0*/  UPRMT UR37, UR37, 0x654, UR7 ;  /* 0x0000065425257896 */ /* 0x000fc40008000007 */
[----:B------:R-:W-:-:S03]  /*3ce0*/  UISETP.NE.AND.EX UP3, UPT, UR5, URZ, UPT, UP3 ;  /* 0x000000ff0500728c */ /* 0x000fc6000bf65330 */
[----:B------:R-:W2:Y:S08]  /*3cf0*/  LDC.64 R32, c[0x0][0x348] ;  /* 0x0000d200ff207b82 */ /* 0x000eb00000000a00 */
[----:B------:R-:W4:Y:S08]  /*3d00*/  LDC.64 R16, c[0x0][0xb10] ;  /* 0x0002c400ff107b82 */ /* 0x000f300000000a00 */
[----:B------:R-:W1:Y:S08]  /*3d10*/  LDC.64 R6, c[0x0][0xb18] ;  /* 0x0002c600ff067b82 */ /* 0x000e700000000a00 */
[----:B------:R-:W1:Y:S08]  /*3d20*/  LDC.64 R4, c[0x0][0xb28] ;  /* 0x0002ca00ff047b82 */ /* 0x000e700000000a00 */
[----:B---3--:R-:W1:Y:S02]  /*3d30*/  LDC R24, c[0x0][0x374] ;  /* 0x0000dd00ff187b82 */ /* 0x008e640000000800 */
.L_x_79:
[C---:B------:R-:W-:Y:S02]  /*3d40*/  LEA R0, R29.reuse, UR6, 0x3 ;  /* 0x000000061d007c11 */ /* 0x040fe4000f8e18ff */
[----:B------:R-:W-:Y:S02]  /*3d50*/  SHF.L.U32 R3, R28, 0x1f, RZ ;  /* 0x0000001f1c037819 */ /* 0x000fe400000006ff */
[----:B------:R-:W-:Y:S02]  /*3d60*/  LEA R20, R29, UR6, 0x4 ;  /* 0x000000061d147c11 */ /* 0x000fe4000f8e20ff */
[----:B---3--:R-:W3:Y:S02]  /*3d70*/  SYNCS.PHASECHK.TRANS64.TRYWAIT P0, [R0+URZ+0xa0], R3 ;  /* 0x0000a003000075a7 */ /* 0x008ee400080011ff */
[----:B---3--:R-:W-:Y:S05]  /*3d80*/  @!P0 BRA `(.L_x_72) ;  /* 0x0000003400908947 */ /* 0x008fea0003800000 */
.L_x_134:
[----:B------:R-:W-:Y:S01]  /*3d90*/  ISETP.GE.AND P0, PT, R72, 0x1, PT ;  /* 0x000000014800780c */ /* 0x000fe20003f06270 */
[----:B------:R-:W1:Y:S01]  /*3da0*/  LDS.128 R20, [R20+0x130] ;  /* 0x0001300014147984 */ /* 0x000e620000000c00 */
[----:B------:R-:W-:Y:S01]  /*3db0*/  ISETP.NE.U32.AND P4, PT, RZ, UR4, PT ;  /* 0x00000004ff007c0c */ /* 0x000fe2000bf85070 */
[----:B---3--:R-:W-:Y:S01]  /*3dc0*/  VIADD R0, R0, 0xb0 ;  /* 0x000000b000007836 */ /* 0x008fe20000000000 */
[----:B------:R-:W-:Y:S02]  /*3dd0*/  SHF.L.U32 R26, R30, 0x1f, RZ ;  /* 0x0000001f1e1a7819 */ /* 0x000fe400000006ff */
[----:B------:R-:W-:Y:S02]  /*3de0*/  ISETP.NE.AND.EX P4, PT, RZ, UR5, PT, P4 ;  /* 0x00000005ff007c0c */ /* 0x000fe4000bf85340 */
[----:B------:R-:W-:Y:S01]  /*3df0*/  PRMT R0, RZ, 0x654, R0 ;  /* 0x00000654ff007816 */ /* 0x000fe20000000000 */
[----:B------:R-:W-:Y:S01]  /*3e00*/  @!PT LDS RZ, [RZ] ;  /* 0x00000000fffff984 */ /* 0x000fe20000000800 */
[----:B------:R-:W-:Y:S01]  /*3e10*/  @!PT LDS RZ, [RZ] ;  /* 0x00000000fffff984 */ /* 0x000fe20000000800 */
[----:B------:R-:W-:Y:S01]  /*3e20*/  @!PT LDS RZ, [RZ] ;  /* 0x00000000fffff984 */ /* 0x000fe20000000800 */
[----:B------:R-:W-:Y:S01]  /*3e30*/  @!PT LDS RZ, [RZ] ;  /* 0x00000000fffff984 */ /* 0x000fe20000000800 */
[----:B------:R3:W-:Y:S06]  /*3e40*/  MEMBAR.ALL.CTA ;  /* 0x0000000000007992 */ /* 0x0007ec0000008000 */
[----:B---3--:R-:W3:Y:S02]  /*3e50*/  FENCE.VIEW.ASYNC.S ;  /* 0x00000000000073c6 */ /* 0x008ee40000000000 */
[----:B---3--:R3:W-:Y:S01]  /*3e60*/  SYNCS.ARRIVE.TRANS64.RED.A1T0 RZ, [R0+URZ], RZ ;  /* 0x000000ff00ff79a7 */ /* 0x0087e200081004ff */
[----:B-1----:R-:W-:Y:S11]  /*3e70*/  LOP3.LUT P3, RZ, R22, 0x1, RZ, 0xc0, !PT ;  /* 0x0000000116ff7812 */ /* 0x002ff6000786c0ff */
[----:B------:R-:W-:Y:S02]  /*3e80*/  @!UPT UIADD3 URZ, UPT, UPT, URZ, URZ, URZ ;  /* 0x000000fffffff290 */ /* 0x000fe4000fffe0ff */
[----:B------:R-:W-:Y:S02]  /*3e90*/  @P3 MOV R13, R20 ;  /* 0x00000014000d3202 */ /* 0x000fe40000000f00 */
[----:B------:R-:W-:Y:S01]  /*3ea0*/  @P3 LOP3.LUT R8, R21, 0xffff, RZ, 0xc0, !PT ;  /* 0x0000ffff15083812 */ /* 0x000fe200078ec0ff */
[----:B---3--:R-:W-:Y:S06]  /*3eb0*/  @!P0 BRA `(.L_x_73) ;  /* 0x0000000000a48947 */ /* 0x008fec0003800000 */
[----:B------:R-:W-:Y:S01]  /*3ec0*/  IMAD.HI.U32 R31, R24, R7, RZ ;  /* 0x00000007181f7227 */ /* 0x000fe200078e00ff */
[----:B------:R-:W-:Y:S02]  /*3ed0*/  ISETP.NE.AND P0, PT, R6, 0x1, PT ;  /* 0x000000010600780c */ /* 0x000fe40003f05270 */
[----:B------:R-:W-:Y:S01]  /*3ee0*/  ISETP.NE.AND P2, PT, R72, 0x1, PT ;  /* 0x000000014800780c */ /* 0x000fe20003f45270 */
[----:B----4-:R-:W-:Y:S01]  /*3ef0*/  IMAD.HI.U32 R34, R19, R16, RZ ;  /* 0x0000001013227227 */ /* 0x010fe200078e00ff */
[----:B------:R-:W-:Y:S02]  /*3f00*/  SHF.R.U32.HI R31, RZ, R18, R31 ;  /* 0x00000012ff1f7219 */ /* 0x000fe4000001161f */
[----:B------:R-:W-:Y:S01]  /*3f10*/  ISETP.NE.AND P5, PT, R2, 0x1, PT ;  /* 0x000000010200780c */ /* 0x000fe20003fa5270 */
[----:B------:R-:W-:Y:S01]  /*3f20*/  IMAD.HI.U32 R36, R13, R16, RZ ;  /* 0x000000100d247227 */ /* 0x000fe200078e00ff */
[----:B------:R-:W-:Y:S02]  /*3f30*/  SHF.R.U32.HI R34, RZ, R17, R34 ;  /* 0x00000011ff227219 */ /* 0x000fe40000011622 */
[----:B------:R-:W-:Y:S01]  /*3f40*/  SEL R3, R24, R31, !P0 ;  /* 0x0000001f18037207 */ /* 0x000fe20004000000 */
[C---:B------:R-:W-:Y:S01]  /*3f50*/  IMAD.HI.U32 R31, R8.reuse, R7, RZ ;  /* 0x00000007081f7227 */ /* 0x040fe200078e00ff */
[----:B------:R-:W-:Y:S02]  /*3f60*/  SEL R11, R19, R34, !P5 ;  /* 0x00000022130b7207 */ /* 0x000fe40006800000 */
[----:B------:R-:W-:Y:S01]  /*3f70*/  SHF.R.U32.HI R36, RZ, R17, R36 ;  /* 0x00000011ff247219 */ /* 0x000fe20000011624 */
[----:B------:R-:W-:Y:S01]  /*3f80*/  IMAD.HI.U32 R38, R3, R4, RZ ;  /* 0x0000000403267227 */ /* 0x000fe200078e00ff */
[----:B------:R-:W-:Y:S03]  /*3f90*/  SHF.R.U32.HI R31, RZ, R18, R31 ;  /* 0x00000012ff1f7219 */ /* 0x000fe6000001161f */
[----:B------:R-:W-:Y:S01]  /*3fa0*/  IMAD.HI.U32 R34, R11, R4, RZ ;  /* 0x000000040b227227 */ /* 0x000fe200078e00ff */
[----:B------:R-:W-:Y:S02]  /*3fb0*/  @P2 SHF.R.U32.HI R3, RZ, R5, R38 ;  /* 0x00000005ff032219 */ /* 0x000fe40000011626 */
[----:B------:R-:W-:Y:S02]  /*3fc0*/  SEL R9, R8, R31, !P0 ;  /* 0x0000001f08097207 */ /* 0x000fe40004000000 */
[----:B------:R-:W-:Y:S01]  /*3fd0*/  @P2 SHF.R.U32.HI R11, RZ, R5, R34 ;  /* 0x00000005ff0b2219 */ /* 0x000fe20000011622 */
[C---:B------:R-:W-:Y:S01]  /*3fe0*/  IMAD R10, R72.reuse, R3, RZ ;  /* 0x00000003480a7224 */ /* 0x040fe200078e02ff */
[----:B------:R-:W-:Y:S01]  /*3ff0*/  SEL R3, R13, R36, !P5 ;  /* 0x000000240d037207 */ /* 0x000fe20006800000 */
[C---:B------:R-:W-:Y:S03]  /*4000*/  IMAD.HI.U32 R14, R9.reuse, R4, RZ ;  /* 0x00000004090e7227 */ /* 0x040fe600078e00ff */
[----:B------:R-:W-:Y:S01]  /*4010*/  ISETP.GE.AND P0, PT, R9, R10, PT ;  /* 0x0000000a0900720c */ /* 0x000fe20003f06270 */
[C---:B------:R-:W-:Y:S01]  /*4020*/  IMAD R12, R72.reuse, R11, RZ ;  /* 0x0000000b480c7224 */ /* 0x040fe200078e02ff */
[-C--:B------:R-:W-:Y:S04]  /*4030*/  SHF.R.U32.HI R14, RZ, R5.reuse, R14 ;  /* 0x00000005ff0e7219 */ /* 0x080fe8000001160e */
[----:B------:R-:W-:Y:S02]  /*4040*/  ISETP.GE.OR P0, PT, R3, R12, P0 ;  /* 0x0000000c0300720c */ /* 0x000fe40000706670 */
[----:B------:R-:W-:Y:S05]  /*4050*/  SEL R15, R9, R14, !P2 ;  /* 0x0000000e090f7207 */ /* 0x000fea0005000000 */
[----:B------:R-:W-:Y:S04]  /*4060*/  IMAD.MOV R14, RZ, RZ, -R15 ;  /* 0x000000ffff0e7224 */ /* 0x000fe800078e0a0f */
[----:B------:R-:W-:Y:S02]  /*4070*/  IMAD R14, R72, R14, R9 ;  /* 0x0000000e480e7224 */ /* 0x000fe400078e0209 */
[C---:B------:R-:W-:Y:S05]  /*4080*/  @!P0 IMAD.HI.U32 R10, R3.reuse, R4, RZ ;  /* 0x00000004030a8227 */ /* 0x040fea00078e00ff */
[----:B------:R-:W-:Y:S04]  /*4090*/  @!P0 SHF.R.U32.HI R10, RZ, R5, R10 ;  /* 0x00000005ff0a8219 */ /* 0x000fe8000001160a */
[----:B------:R-:W-:Y:S01]  /*40a0*/  @!P0 SEL R0, R3, R10, !P2 ;  /* 0x0000000a03008207 */ /* 0x000fe20005000000 */
[----:B------:R-:W-:Y:S03]  /*40b0*/  IMAD.MOV R10, RZ, RZ, -R3 ;  /* 0x000000ffff0a7224 */ /* 0x000fe600078e0a03 */
[----:B------:R-:W-:Y:S01]  /*40c0*/  @!P0 IADD3 R15, PT, PT, R15, -R0, RZ ;  /* 0x800000000f0f8210 */ /* 0x000fe20007ffe0ff */
[----:B------:R-:W-:Y:S01]  /*40d0*/  @!P0 IMAD R0, R11, R14, R0 ;  /* 0x0000000e0b008224 */ /* 0x000fe200078e0200 */
[----:B------:R-:W-:Y:S01]  /*40e0*/  IADD3 R11, PT, PT, -R9, RZ, RZ ;  /* 0x000000ff090b7210 */ /* 0x000fe20007ffe1ff */
[----:B------:R-:W-:Y:S02]  /*40f0*/  IMAD R13, R2, R10, R13 ;  /* 0x0000000a020d7224 */ /* 0x000fe400078e020d */
[----:B------:R-:W-:Y:S02]  /*4100*/  @!P0 IMAD R9, R15, R72, R3 ;  /* 0x000000480f098224 */ /* 0x000fe400078e0203 */
[----:B------:R-:W-:Y:S02]  /*4110*/  @!P0 IMAD.MOV.U32 R3, RZ, RZ, R0 ;  /* 0x000000ffff038224 */ /* 0x000fe400078e0000 */
[----:B------:R-:W-:Y:S02]  /*4120*/  IMAD R8, R6, R11, R8 ;  /* 0x0000000b06087224 */ /* 0x000fe400078e0208 */
[----:B------:R-:W-:Y:S02]  /*4130*/  IMAD R13, R3, R2, R13 ;  /* 0x00000002030d7224 */ /* 0x000fe400078e020d */
[----:B------:R-:W-:Y:S02]  /*4140*/  IMAD R8, R9, R6, R8 ;  /* 0x0000000609087224 */ /* 0x000fe400078e0208 */
.L_x_73:
[----:B------:R-:W-:Y:S05]  /*4150*/  BRA.U UP1, `(.L_x_74) ;  /* 0x0000000101107547 */ /* 0x000fea000b800000 */
[----:B------:R-:W-:Y:S04]  /*4160*/  MOV R0, UR13 ;  /* 0x0000000d00007c02 */ /* 0x000fe80008000f00 */
[----:B------:R-:W-:Y:S04]  /*4170*/  SHF.L.U32 R3, R0, 0x1f, RZ ;  /* 0x0000001f00037819 */ /* 0x000fe800000006ff */
[----:B------:R-:W1:Y:S02]  /*4180*/  SYNCS.PHASECHK.TRANS64.TRYWAIT P0, [UR6+0x98], R3 ;  /* 0x00009803ff0075a7 */ /* 0x000e640008001106 */
[----:B-1----:R-:W-:Y:S05]  /*4190*/  @!P0 BRA `(.L_x_75) ;  /* 0x0000003000a08947 */ /* 0x002fea0003800000 */
.L_x_74:
[----:B------:R-:W-:Y:S05]  /*41a0*/  BRA.U !UP3, `(.L_x_76) ;  /* 0x000000010b347547 */ /* 0x000fea000b800000 */
[----:B------:R-:W-:Y:S01]  /*41b0*/  UPLOP3.LUT UP0, UPT, UPT, UPT, UP2, 0x80, 0x8 ;  /* 0x000000000008789c */ /* 0x000fe20003f0f020 */
[----:B-1----:R-:W-:Y:S02]  /*41c0*/  HFMA2 R0, -RZ, RZ, 0, 5.9604644775390625e-08 ;  /* 0x00000001ff007431 */ /* 0x002fe400000001ff */
[----:B------:R-:W-:Y:S03]  /*41d0*/  IMAD.MOV.U32 R164, RZ, RZ, 0x1 ;  /* 0x00000001ffa47424 */ /* 0x000fe600078e00ff */
[----:B------:R-:W-:Y:S05]  /*41e0*/  PLOP3.LUT P0, PT, PT, PT, UP0, 0x80, 0x8 ;  /* 0x000000000008781c */ /* 0x000fea0003f0f008 */
[----:B------:R-:W1:Y:S01]  /*41f0*/  @UP0 LDCU.64 UR8, c[0x0][0x888] ;  /* 0x00011100ff0807ac */ /* 0x000e620008000a00 */
[----:B------:R-:W-:Y:S07]  /*4200*/  @UP0 UIMAD UR7, UR36, UR4, URZ ;  /* 0x00000004240702a4 */ /* 0x000fee000f8e02ff */
[----:B------:R-:W-:Y:S01]  /*4210*/  @!P0 PRMT R164, R0, 0x7610, R164 ;  /* 0x0000761000a48816 */ /* 0x000fe200000000a4 */
[----:B-1----:R-:W-:Y:S03]  /*4220*/  @UP0 UIMAD.WIDE UR8, UR7, 0x4, UR8 ;  /* 0x00000004070808a5 */ /* 0x002fe6000f8e0208 */
[----:B------:R-:W1:Y:S03]  /*4230*/  @!UP0 LDCU UR7, c[0x0][0x880] ;  /* 0x00011000ff0787ac */ /* 0x000e660008000800 */
[----:B------:R-:W-:Y:S01]  /*4240*/  IMAD.U32 R10, RZ, RZ, UR8 ;  /* 0x00000008ff0a7e24 */ /* 0x000fe2000f8e00ff */
[----:B------:R-:W-:Y:S05]  /*4250*/  MOV R11, UR9 ;  /* 0x00000009000b7c02 */ /* 0x000fea0008000f00 */
[----:B-----5:R3:W5:Y:S02]  /*4260*/  @P0 LDG.E R81, desc[UR40][R10.64] ;  /* 0x000000280a510981 */ /* 0x020764000c1e1900 */
[----:B-1-3--:R-:W-:Y:S07]  /*4270*/  @!P0 IMAD.U32 R81, RZ, RZ, UR7 ;  /* 0x00000007ff518e24 */ /* 0x00afee000f8e00ff */
.L_x_76:
[----:B-----5:R-:W-:Y:S01]  /*4280*/  @!P4 FSETP.EQ.AND P5, PT, R81, RZ, PT ;  /* 0x000000ff5100c20b */ /* 0x020fe20003fa2000 */
[----:B------:R-:W-:Y:S01]  /*4290*/  @!UPT UIADD3 URZ, UPT, UPT, URZ, URZ, URZ ;  /* 0x000000fffffff290 */ /* 0x000fe2000fffe0ff */
[----:B------:R-:W-:Y:S11]  /*42a0*/  @!P4 BRA `(.L_x_77) ;  /* 0x000000000014c947 */ /* 0x000ff60003800000 */
[----:B------:R-:W-:Y:S02]  /*42b0*/  LOP3.LUT P0, RZ, R164, 0xff, RZ, 0xc0, !PT ;  /* 0x000000ffa4ff7812 */ /* 0x000fe4000780c0ff */
[----:B------:R-:W-:Y:S04]  /*42c0*/  PLOP3.LUT P5, PT, PT, PT, UP0, 0x80, 0x8 ;  /* 0x000000000008781c */ /* 0x000fe80003faf008 */
[----:B------:R-:W-:Y:S07]  /*42d0*/  PLOP3.LUT P5, PT, P5, PT, PT, 0x8, 0x80 ;  /* 0x000000000080781c */ /* 0x000fee0002fae170 */
[----:B------:R-:W-:Y:S11]  /*42e0*/  @P0 FSETP.EQ.AND P5, PT, R81, RZ, PT ;  /* 0x000000ff5100020b */ /* 0x000ff60003fa2000 */
[----:B------:R-:W-:Y:S02]  /*42f0*/  @!UPT UIADD3 URZ, UPT, UPT, URZ, URZ, URZ ;  /* 0x000000fffffff290 */ /* 0x000fe4000fffe0ff */
.L_x_77:
[----:B------:R-:W3:Y:S01]  /*4300*/  SYNCS.PHASECHK.TRANS64.TRYWAIT P4, [UR6+0x88], R26 ;  /* 0x0000881aff0075a7 */ /* 0x000ee20008081106 */
[----:B------:R-:W-:Y:S01]  /*4310*/  @P3 SHF.R.U32.HI R27, RZ, 0x10, R21 ;  /* 0x00000010ff1b3819 */ /* 0x000fe20000011615 */
[----:B------:R-:W-:Y:S01]  /*4320*/  VIADD R29, R29, 0x1 ;  /* 0x000000011d1d7836 */ /* 0x000fe20000000000 */
[----:B------:R-:W5:Y:S08]  /*4330*/  LDC.64 R14, c[0x0][0xb10] ;  /* 0x0002c400ff0e7b82 */ /* 0x000f700000000a00 */
[----:B------:R-:W2:Y:S08]  /*4340*/  LDC.64 R10, c[0x0][0xb18] ;  /* 0x0002c600ff0a7b82 */ /* 0x000eb00000000a00 */
[----:B-1----:R-:W1:Y:S08]  /*4350*/  @!P1 LDC R0, c[0x0][0xb20] ;  /* 0x0002c800ff009b82 */ /* 0x002e700000000800 */
[----:B------:R-:W4:Y:S01]  /*4360*/  @!P1 LDC R3, c[0x0][0xb0c] ;  /* 0x0002c300ff039b82 */ /* 0x000f220000000800 */
[----:B-----5:R-:W-:Y:S05]  /*4370*/  @!P1 IMAD.HI.U32 R14, R13, R14, RZ ;  /* 0x0000000e0d0e9227 */ /* 0x020fea00078e00ff */
[----:B------:R-:W-:Y:S01]  /*4380*/  @!P1 SHF.R.U32.HI R14, RZ, R15, R14 ;  /* 0x0000000fff0e9219 */ /* 0x000fe2000001160e */
[----:B--2---:R-:W-:Y:S01]  /*4390*/  @!P1 IMAD.HI.U32 R11, R8, R11, RZ ;  /* 0x0000000b080b9227 */ /* 0x004fe200078e00ff */
[----:B------:R-:W-:Y:S04]  /*43a0*/  @!P1 ISETP.NE.AND P0, PT, R10, 0x1, PT ;  /* 0x000000010a00980c */ /* 0x000fe80003f05270 */
[----:B-1----:R-:W-:Y:S02]  /*43b0*/  @!P1 SHF.R.U32.HI R9, RZ, R0, R11 ;  /* 0x00000000ff099219 */ /* 0x002fe4000001160b */
[----:B----4-:R-:W-:Y:S02]  /*43c0*/  @!P1 ISETP.NE.AND P2, PT, R3, 0x1, PT ;  /* 0x000000010300980c */ /* 0x010fe40003f45270 */
[----:B------:R-:W-:Y:S02]  /*43d0*/  @!P1 SEL R9, R8, R9, !P0 ;  /* 0x0000000908099207 */ /* 0x000fe40004000000 */
[----:B------:R-:W-:Y:S02]  /*43e0*/  ELECT P0, URZ, PT ;  /* 0x0000000000ff782f */ /* 0x000fe40003800000 */
[----:B------:R-:W-:Y:S05]  /*43f0*/  @!P1 SEL R14, R13, R14, !P2 ;  /* 0x0000000e0d0e9207 */ /* 0x000fea0005000000 */
[----:B------:R-:W-:Y:S02]  /*4400*/  @!P1 IMAD.IADD R0, R9, 0x1, -R14 ;  /* 0x0000000109009824 */ /* 0x000fe400078e0a0e */
[----:B------:R-:W-:Y:S02]  /*4410*/  @!P1 IMAD.IADD R9, R14, 0x1, -R9 ;  /* 0x000000010e099824 */ /* 0x000fe400078e0a09 */
[----:B------:R-:W-:Y:S02]  /*4420*/  @!P1 IMAD R13, R0, R3, R13 ;  /* 0x00000003000d9224 */ /* 0x000fe400078e020d */
[----:B------:R-:W-:Y:S01]  /*4430*/  @!P1 IMAD R8, R9, R10, R8 ;  /* 0x0000000a09089224 */ /* 0x000fe200078e0208 */
[----:B---3--:R-:W-:Y:S06]  /*4440*/  @!P4 BRA `(.L_x_78) ;  /* 0x00000030000cc947 */ /* 0x008fec0003800000 */
.L_x_137:
[----:B------:R-:W-:Y:S01]  /*4450*/  PLOP3.LUT P5, PT, P5, P0, PT, 0xf2, 0x2f ;  /* 0x00000000002f781c */ /* 0x000fe20002fa1e72 */
[----:B------:R-:W-:Y:S01]  /*4460*/  UMOV UR14, 0x0 ;  /* 0x00000000000e7882 */ /* 0x000fe20000000000 */
[----:B------:R-:W-:Y:S01]  /*4470*/  LOP3.LUT R30, R30, 0x1, RZ, 0x3c, !PT ;  /* 0x000000011e1e7812 */ /* 0x000fe200078e3cff */
[----:B------:R-:W-:Y:S01]  /*4480*/  UMOV UR15, 0x10000000 ;  /* 0x10000000000f7882 */ /* 0x000fe20000000000 */
[----:B------:R-:W-:Y:S01]  /*4490*/  UMOV UR12, UR36 ;  /* 0x00000024000c7c82 */ /* 0x000fe20008000000 */
[----:B------:R-:W-:Y:S08]  /*44a0*/  @P3 R2UR UR36, R27 ;  /* 0x000000001b2432ca */ /* 0x000ff000000e0000 */
[----:B-1----:R-:W-:Y:S01]  /*44b0*/  @!P5 IADD3 R3, P0, PT, R32, 0x580, RZ ;  /* 0x000005802003d810 */ /* 0x002fe20007f1e0ff */
[----:B------:R-:W-:Y:S01]  /*44c0*/  @!P5 IMAD.SHL.U32 R155, R155, 0x40, RZ ;  /* 0x000000409b9bd824 */ /* 0x000fe200078e00ff */
[----:B------:R-:W-:Y:S01]  /*44d0*/  VOTEU.ALL UP1, P5 ;  /* 0x0000000000ff7886 */ /* 0x000fe20002820000 */
[----:B------:R-:W-:Y:S01]  /*44e0*/  @!P5 IMAD.SHL.U32 R165, R165, 0x80, RZ ;  /* 0x00000080a5a5d824 */ /* 0x000fe200078e00ff */
[----:B------:R-:W-:Y:S01]  /*44f0*/  @!P5 R2UR UR8, R3 ;  /* 0x000000000308d2ca */ /* 0x000fe200000e0000 */
[----:B------:R-:W-:Y:S01]  /*4500*/  @!P5 IMAD.X R0, RZ, RZ, R33, P0 ;  /* 0x000000ffff00d224 */ /* 0x000fe200000e0621 */
[----:B------:R-:W-:Y:S01]  /*4510*/  @!P5 R2UR UR10, R155 ;  /* 0x000000009b0ad2ca */ /* 0x000fe200000e0000 */
[----:B------:R-:W-:Y:S01]  /*4520*/  @!UP1 UIADD3 UR9, UPT, UPT, UR6, 0x80, URZ ;  /* 0x0000008006099890 */ /* 0x000fe2000fffe0ff */
[----:B------:R-:W-:Y:S01]  /*4530*/  @!P5 R2UR UR11, R165 ;  /* 0x00000000a50bd2ca */ /* 0x000fe200000e0000 */
[----:B------:R-:W-:Y:S01]  /*4540*/  IMAD.IADD R155, R8, 0x1, R143 ;  /* 0x00000001089b7824 */ /* 0x000fe200078e028f */
[----:B------:R-:W-:Y:S01]  /*4550*/  @!P5 R2UR UR7, R0 ;  /* 0x000000000007d2ca */ /* 0x000fe200000e0000 */
[----:B------:R-:W-:Y:S01]  /*4560*/  IMAD.IADD R165, R13, 0x1, R154 ;  /* 0x000000010da57824 */ /* 0x000fe200078e029a */
[C---:B------:R-:W-:Y:S04]  /*4570*/  ISETP.NE.AND P0, PT, R29.reuse, 0x2, PT ;  /* 0x000000021d00780c */ /* 0x040fe80003f05270 */
[----:B------:R-:W-:Y:S01]  /*4580*/  SEL R3, RZ, 0x1, P0 ;  /* 0x00000001ff037807 */ /* 0x000fe20000000000 */
[----:B------:R-:W-:Y:S01]  /*4590*/  IMAD.U32 R10, RZ, RZ, UR8 ;  /* 0x00000008ff0a7e24 */ /* 0x000fe2000f8e00ff */
[----:B------:R-:W-:Y:S01]  /*45a0*/  @!UP1 UIADD3 UR8, UPT, UPT, UR6, 0x200, URZ ;  /* 0x0000020006089890 */ /* 0x000fe2000fffe0ff */
[----:B------:R-:W-:Y:S01]  /*45b0*/  SEL R29, R29, RZ, P0 ;  /* 0x000000ff1d1d7207 */ /* 0x000fe20000000000 */
[----:B------:R-:W-:Y:S01]  /*45c0*/  VOTEU.ALL UP1, P5 ;  /* 0x0000000000ff7886 */ /* 0x000fe20002820000 */
[----:B------:R-:W-:Y:S02]  /*45d0*/  LOP3.LUT R28, R28, R3, RZ, 0x3c, !PT ;  /* 0x000000031c1c7212 */ /* 0x000fe400078e3cff */
[----:B------:R-:W-:Y:S01]  /*45e0*/  IMAD.U32 R11, RZ, RZ, UR7 ;  /* 0x00000007ff0b7e24 */ /* 0x000fe2000f8e00ff */
[----:B------:R-:W-:Y:S04]  /*45f0*/  @!P5 R2UR UR16, R10 ;  /* 0x000000000a10d2ca */ /* 0x000fe800000e0000 */
[----:B------:R-:W-:Y:S11]  /*4600*/  @!P5 R2UR UR17, R11 ;  /* 0x000000000b11d2ca */ /* 0x000ff600000e0000 */
[----:B------:R-:W-:Y:S02]  /*4610*/  @!UPT UIADD3 URZ, UPT, UPT, URZ, URZ, URZ ;  /* 0x000000fffffff290 */ /* 0x000fe4000fffe0ff */
[----:B------:R3:W-:Y:S01]  /*4620*/  @!UP1 UTMALDG.3D [UR8], [UR16], desc[UR14] ;  /* 0x00000e08100095b4 */ /* 0x0007e20008011000 */
[----:B------:R3:W-:Y:S01]  /*4630*/  @!P5 SYNCS.ARRIVE.TRANS64.RED.A0TR RZ, [UR6+0x80], R25 ;  /* 0x00008019ffffd9a7 */ /* 0x0007e20008300406 */
[----:B------:R-:W-:Y:S01]  /*4640*/  UPLOP3.LUT UP1, UPT, UPT, UPT, UPT, 0x80, 0x8 ;  /* 0x000000000008789c */ /* 0x000fe20003f2f070 */
[----:B------:R-:W-:Y:S01]  /*4650*/  SYNCS.ARRIVE.TRANS64.RED.A1T0 RZ, [UR37], RZ ;  /* 0x000000ffffff79a7 */ /* 0x000fe20008100425 */
[----:B------:R-:W-:Y:S09]  /*4660*/  @P3 BRA `(.L_x_79) ;  /* 0xfffffff400b43947 */ /* 0x000ff2000383ffff */
[----:B------:R-:W-:Y:S07]  /*4670*/  MOV R0, UR6 ;  /* 0x0000000600007c02 */ /* 0x000fee0008000f00 */
.L_x_80:
[----:B-1----:R-:W-:-:S04]  /*4680*/  SHF.L.U32 R3, R30, 0x1f, RZ ;  /* 0x0000001f1e037819 */ /* 0x002fc800000006ff */
[----:B------:R1:W2:Y:S03]  /*4690*/  SYNCS.PHASECHK.TRANS64.TRYWAIT P0, [R0+URZ+0x88], R3 ;  /* 0x00008803000075a7 */ /* 0x0002a600080011ff */
[----:B--2---:R-:W-:Y:S05]  /*46a0*/  @!P0 NANOSLEEP.SYNCS 0x989680 ;  /* 0x009896800000895d */ /* 0x004fea0003900000 */
[----:B------:R-:W2:Y:S02]  /*46b0*/  @!P0 SYNCS.PHASECHK.TRANS64 P0, [R0+URZ+0x88], R3 ;  /* 0x00008803000085a7 */ /* 0x000ea400080010ff */
[----:B--23--:R-:W-:Y:S05]  /*46c0*/  @P0 EXIT ;  /* 0x000000000000094d */ /* 0x00cfea0003800000 */
[----:B------:R-:W-:Y:S05]  /*46d0*/  BRA `(.L_x_80) ;  /* 0xfffffffc00e87947 */ /* 0x000fea000383ffff */
.L_x_71:
[----:B------:R-:W-:-:S06]  /*46e0*/  UISETP.GE.AND UP1, UPT, UR8, 0x4, UPT ;  /* 0x000000040800788c */ /* 0x000fcc000bf26270 */
[----:B------:R-:W-:-:S13]  /*46f0*/  PLOP3.LUT P0, PT, PT, PT, UP1, 0x80, 0x8 ;  /* 0x000000000008781c */ /* 0x000fda0003f0f018 */
[----:B------:R-:W-:Y:S05]  /*4700*/  @!P0 EXIT ;  /* 0x000000000000894d */ /* 0x000fea0003800000 */
[----:B------:R-:W-:Y:S01]  /*4710*/  BAR.SYNC.DEFER_BLOCKING 0x6, 0xa0 ;  /* 0x0182800000007b1d */ /* 0x000fe20000010000 */
[C---:B------:R-:W-:Y:S02]  /*4720*/  IMAD.SHL.U32 R3, R166.reuse, 0x40, RZ ;  /* 0x00000040a6037824 */ /* 0x040fe400078e00ff */
[----:B------:R-:W-:Y:S02]  /*4730*/  HFMA2 R76, -RZ, RZ, 0, 0 ;  /* 0x00000000ff4c7431 */ /* 0x000fe400000001ff */
[C---:B------:R-:W-:Y:S01]  /*4740*/  IMAD.SHL.U32 R168, R166.reuse, 0x8, RZ ;  /* 0x00000008a6a87824 */ /* 0x040fe200078e00ff */
[----:B------:R-:W-:Y:S01]  /*4750*/  CS2R R174, SRZ ;  /* 0x0000000000ae7805 */ /* 0x000fe2000001ff00 */
[----:B------:R-:W-:Y:S01]  /*4760*/  IMAD.U32 R79, R166, 0x10000, RZ ;  /* 0x00010000a64f7824 */ /* 0x000fe200078e00ff */
[----:B------:R-:W-:Y:S01]  /*4770*/  UMOV UR43, 0x400 ;  /* 0x00000400002b7882 */ /* 0x000fe20000000000 */
[----:B------:R-:W-:Y:S01]  /*4780*/  LOP3.LUT R5, R3, 0x180, RZ, 0xc0, !PT ;  /* 0x0000018003057812 */ /* 0x000fe200078ec0ff */
[----:B------:R-:W-:Y:S01]  /*4790*/  ULEA UR43, UR37, UR43, 0x18 ;  /* 0x0000002b252b7291 */ /* 0x000fe2000f8ec0ff */
[----:B------:R-:W1:Y:S01]  /*47a0*/  LDC R167, c[0x0][0x370] ;  /* 0x0000dc00ffa77b82 */ /* 0x000e620000000800 */
[----:B------:R-:W-:Y:S01]  /*47b0*/  LOP3.LUT R79, R79, 0x600000, RZ, 0xc0, !PT ;  /* 0x006000004f4f7812 */ /* 0x000fe200078ec0ff */
[----:B------:R-:W-:Y:S01]  /*47c0*/  IMAD.MOV.U32 R181, RZ, RZ, RZ ;  /* 0x000000ffffb57224 */ /* 0x000fe200078e00ff */
[----:B------:R-:W-:Y:S01]  /*47d0*/  LOP3.LUT R168, R5, 0x30, R168, 0xf8, !PT ;  /* 0x0000003005a87812 */ /* 0x000fe200078ef8a8 */
[----:B------:R-:W-:Y:S01]  /*47e0*/  UIADD3 UR4, UPT, UPT, UR43, 0x2200, URZ ;  /* 0x000022002b047890 */ /* 0x000fe2000fffe0ff */
[----:B------:R-:W-:Y:S01]  /*47f0*/  IMAD.MOV.U32 R173, RZ, RZ, RZ ;  /* 0x000000ffffad7224 */ /* 0x000fe200078e00ff */
[----:B------:R-:W2:Y:S01]  /*4800*/  LDCU.64 UR46, c[0x0][0x348] ;  /* 0x00006900ff2e77ac */ /* 0x000ea20008000a00 */
[----:B------:R-:W-:Y:S01]  /*4810*/  LOP3.LUT R168, R168, 0x1e40, R3, 0xf8, !PT ;  /* 0x00001e40a8a87812 */ /* 0x000fe200078ef803 */
[----:B------:R-:W4:Y:S01]  /*4820*/  LDC R74, c[0x0][0xb0c] ;  /* 0x0002c300ff4a7b82 */ /* 0x000f220000000800 */
[----:B------:R-:W-:Y:S01]  /*4830*/  IMAD.SHL.U32 R3, R166, 0x10, RZ ;  /* 0x00000010a6037824 */ /* 0x000fe200078e00ff */
[----:B------:R-:W-:Y:S01]  /*4840*/  MOV R179, UR4 ;  /* 0x0000000400b37c02 */ /* 0x000fe20008000f00 */
[----:B------:R-:W1:Y:S03]  /*4850*/  LDCU.64 UR38, c[0x0][0x888] ;  /* 0x00011100ff2677ac */ /* 0x000e660008000a00 */
[C---:B------:R-:W-:Y:S01]  /*4860*/  LOP3.LUT R5, R3.reuse, 0x20, RZ, 0xc0, !PT ;  /* 0x0000002003057812 */ /* 0x040fe200078ec0ff */
[----:B------:R-:W3:Y:S01]  /*4870*/  LDS R0, [UR43+0x150] ;  /* 0x0001502bff007984 */ /* 0x000ee20008000800 */
[----:B------:R-:W1:Y:S01]  /*4880*/  LDC R170, c[0x0][0xb20] ;  /* 0x0002c800ffaa7b82 */ /* 0x000e620000000800 */
[----:B------:R-:W-:Y:S01]  /*4890*/  LOP3.LUT R3, R3, 0x40, RZ, 0xc0, !PT ;  /* 0x0000004003037812 */ /* 0x000fe200078ec0ff */
[----:B------:R-:W-:-:S06]  /*48a0*/  UIADD3 UR42, UPT, UPT, UR43, 0x200, URZ ;  /* 0x000002002b2a7890 */ /* 0x000fcc000fffe0ff */
[----:B------:R-:W1:Y:S08]  /*48b0*/  LDC R73, c[0x0][0xb30] ;  /* 0x0002cc00ff497b82 */ /* 0x000e700000000800 */
[----:B------:R-:W1:Y:S08]  /*48c0*/  LDC.64 R152, c[0x0][0xb10] ;  /* 0x0002c400ff987b82 */ /* 0x000e700000000a00 */
[----:B------:R-:W1:Y:S08]  /*48d0*/  LDC.64 R70, c[0x0][0xb18] ;  /* 0x0002c600ff467b82 */ /* 0x000e700000000a00 */
[----:B------:R-:W1:Y:S01]  /*48e0*/  LDC.64 R148, c[0x0][0x888] ;  /* 0x00022200ff947b82 */ /* 0x000e620000000a00 */
[----:B---3--:R-:W-:-:S07]  /*48f0*/  IMAD.IADD R79, R0, 0x1, R79 ;  /* 0x00000001004f7824 */ /* 0x008fce00078e024f */
[----:B------:R-:W3:Y:S01]  /*4900*/  LDC.64 R68, c[0x0][0xb28] ;  /* 0x0002ca00ff447b82 */ /* 0x000ee20000000a00 */
[----:B------:R-:W-:-:S05]  /*4910*/  VIADD R0, R168, UR43 ;  /* 0x0000002ba8007c36 */ /* 0x000fca0008000000 */
[--C-:B------:R-:W-:Y:S02]  /*4920*/  IADD3 R178, PT, PT, -R5, 0x200, R0.reuse ;  /* 0x0000020005b27810 */ /* 0x100fe40007ffe100 */
[----:B------:R-:W1:Y:S01]  /*4930*/  LDC.64 R150, c[0x0][0x890] ;  /* 0x00022400ff967b82 */ /* 0x000e620000000a00 */
[----:B------:R-:W-:Y:S02]  /*4940*/  IADD3 R177, PT, PT, -R3, 0x200, R0 ;  /* 0x0000020003b17810 */ /* 0x000fe40007ffe100 */
[----:B------:R-:W-:-:S05]  /*4950*/  IMAD.IADD R176, R178, 0x1, -R3 ;  /* 0x00000001b2b07824 */ /* 0x000fca00078e0a03 */
[----:B------:R-:W1:Y:S08]  /*4960*/  LDC.64 R146, c[0x0][0x8b0] ;  /* 0x00022c00ff927b82 */ /* 0x000e700000000a00 */
[----:B------:R-:W1:Y:S08]  /*4970*/  LDC.64 R144, c[0x0][0x8a8] ;  /* 0x00022a00ff907b82 */ /* 0x000e700000000a00 */
[----:B--2-4-:R-:W1:Y:S02]  /*4980*/  LDC R172, c[0x0][0x374] ;  /* 0x0000dd00ffac7b82 */ /* 0x014e640000000800 */
.L_x_98:
[C---:B------:R-:W-:Y:S02]  /*4990*/  LEA R0, R181.reuse, UR43, 0x3 ;  /* 0x0000002bb5007c11 */ /* 0x040fe4000f8e18ff */
[----:B------:R-:W-:Y:S02]  /*49a0*/  SHF.L.U32 R3, R174, 0x1f, RZ ;  /* 0x0000001fae037819 */ /* 0x000fe400000006ff */
[----:B------:R-:W-:Y:S02]  /*49b0*/  LEA R16, R181, UR43, 0x4 ;  /* 0x0000002bb5107c11 */ /* 0x000fe4000f8e20ff */
[----:B--2---:R-:W2:Y:S02]  /*49c0*/  SYNCS.PHASECHK.TRANS64.TRYWAIT P0, [R0+URZ+0xa0], R3 ;  /* 0x0000a003000075a7 */ /* 0x004ea400080011ff */
[----:B-12---:R-:W-:Y:S05]  /*49d0*/  @!P0 BRA `(.L_x_81) ;  /* 0x0000002800c08947 */ /* 0x006fea0003800000 */
.L_x_138:
[----:B------:R-:W4:Y:S01]  /*49e0*/  LDC.64 R12, c[0x0][0xb10] ;  /* 0x0002c400ff0c7b82 */ /* 0x000f220000000a00 */
[----:B------:R-:W3:Y:S01]  /*49f0*/  LDS.128 R16, [R16+0x130] ;  /* 0x0001300010107984 */ /* 0x000ee20000000c00 */
[----:B-1----:R-:W-:Y:S01]  /*4a00*/  ISETP.NE.AND P1, PT, R73, 0x1, PT ;  /* 0x000000014900780c */ /* 0x002fe20003f25270 */
[----:B--2---:R-:W-:Y:S01]  /*4a10*/  VIADD R0, R0, 0xb0 ;  /* 0x000000b000007836 */ /* 0x004fe20000000000 */
[----:B------:R-:W-:Y:S04]  /*4a20*/  ISETP.GE.AND P0, PT, R72, 0x1, PT ;  /* 0x000000014800780c */ /* 0x000fe80003f06270 */
[----:B------:R-:W1:Y:S01]  /*4a30*/  LDC.64 R10, c[0x0][0xb18] ;  /* 0x0002c600ff0a7b82 */ /* 0x000e620000000a00 */
[----:B------:R-:W-:Y:S01]  /*4a40*/  PRMT R0, RZ, 0x654, R0 ;  /* 0x00000654ff007816 */ /* 0x000fe20000000000 */
[----:B------:R-:W-:Y:S01]  /*4a50*/  @!PT LDS RZ, [RZ] ;  /* 0x00000000fffff984 */ /* 0x000fe20000000800 */
[----:B------:R-:W-:Y:S01]  /*4a60*/  @!PT LDS RZ, [RZ] ;  /* 0x00000000fffff984 */ /* 0x000fe20000000800 */
[----:B------:R-:W-:Y:S01]  /*4a70*/  @!PT LDS RZ, [RZ] ;  /* 0x00000000fffff984 */ /* 0x000fe20000000800 */
[----:B------:R-:W-:Y:S01]  /*4a80*/  @!PT LDS RZ, [RZ] ;  /* 0x00000000fffff984 */ /* 0x000fe20000000800 */
[----:B------:R2:W-:Y:S06]  /*4a90*/  MEMBAR.ALL.CTA ;  /* 0x0000000000007992 */ /* 0x0005ec0000008000 */
[----:B--2---:R-:W2:Y:S01]  /*4aa0*/  FENCE.VIEW.ASYNC.S ;  /* 0x00000000000073c6 */ /* 0x004ea20000000000 */
[----:B------:R-:W1:Y:S08]  /*4ab0*/  @!P1 LDC R14, c[0x0][0xb20] ;  /* 0x0002c800ff0e9b82 */ /* 0x000e700000000800 */
[----:B------:R-:W1:Y:S01]  /*4ac0*/  @!P1 LDC R9, c[0x0][0xb0c] ;  /* 0x0002c300ff099b82 */ /* 0x000e620000000800 */
[----:B--2---:R2:W-:Y:S01]  /*4ad0*/  SYNCS.ARRIVE.TRANS64.RED.A1T0 RZ, [R0+URZ], RZ ;  /* 0x000000ff00ff79a7 */ /* 0x0045e200081004ff */
[----:B---3--:R-:W-:Y:S04]  /*4ae0*/  LOP3.LUT P4, RZ, R18, 0x1, RZ, 0xc0, !PT ;  /* 0x0000000112ff7812 */ /* 0x008fe8000788c0ff */
[----:B------:R-:W-:Y:S09]  /*4af0*/  P2R R180, PR, RZ, 0x10 ;  /* 0x00000010ffb47803 */ /* 0x000ff20000000000 */
[----:B------:R-:W-:Y:S02]  /*4b00*/  @P4 MOV R77, R16 ;  /* 0x00000010004d4202 */ /* 0x000fe40000000f00 */
[----:B------:R-:W-:Y:S01]  /*4b10*/  @P4 LOP3.LUT R75, R17, 0xffff, RZ, 0xc0, !PT ;  /* 0x0000ffff114b4812 */ /* 0x000fe200078ec0ff */
[----:B--2-4-:R-:W-:Y:S06]  /*4b20*/  @!P0 BRA `(.L_x_82) ;  /* 0x0000000000a48947 */ /* 0x014fec0003800000 */
[----:B------:R-:W-:Y:S01]  /*4b30*/  IMAD.HI.U32 R21, R172, R71, RZ ;  /* 0x00000047ac157227 */ /* 0x000fe200078e00ff */
[----:B------:R-:W-:Y:S02]  /*4b40*/  ISETP.NE.AND P0, PT, R70, 0x1, PT ;  /* 0x000000014600780c */ /* 0x000fe40003f05270 */
[----:B------:R-:W-:Y:S01]  /*4b50*/  ISETP.NE.AND P2, PT, R72, 0x1, PT ;  /* 0x000000014800780c */ /* 0x000fe20003f45270 */
[----:B------:R-:W-:Y:S01]  /*4b60*/  IMAD.HI.U32 R20, R167, R152, RZ ;  /* 0x00000098a7147227 */ /* 0x000fe200078e00ff */
[----:B------:R-:W-:Y:S02]  /*4b70*/  SHF.R.U32.HI R21, RZ, R170, R21 ;  /* 0x000000aaff157219 */ /* 0x000fe40000011615 */
[----:B------:R-:W-:Y:S01]  /*4b80*/  ISETP.NE.AND P3, PT, R74, 0x1, PT ;  /* 0x000000014a00780c */ /* 0x000fe20003f65270 */
[----:B------:R-:W-:Y:S01]  /*4b90*/  IMAD.HI.U32 R24, R77, R152, RZ ;  /* 0x000000984d187227 */ /* 0x000fe200078e00ff */
[----:B------:R-:W-:Y:S02]  /*4ba0*/  SHF.R.U32.HI R20, RZ, R153, R20 ;  /* 0x00000099ff147219 */ /* 0x000fe40000011614 */
[----:B------:R-:W-:Y:S01]  /*4bb0*/  SEL R3, R172, R21, !P0 ;  /* 0x00000015ac037207 */ /* 0x000fe20004000000 */
[----:B------:R-:W-:Y:S01]  /*4bc0*/  IMAD.HI.U32 R21, R75, R71, RZ ;  /* 0x000000474b157227 */ /* 0x000fe200078e00ff */
[----:B------:R-:W-:Y:S02]  /*4bd0*/  SEL R7, R167, R20, !P3 ;  /* 0x00000014a7077207 */ /* 0x000fe40005800000 */
[----:B------:R-:W-:Y:S01]  /*4be0*/  SHF.R.U32.HI R24, RZ, R153, R24 ;  /* 0x00000099ff187219 */ /* 0x000fe20000011618 */
[-C--:B------:R-:W-:Y:S04]  /*4bf0*/  IMAD.HI.U32 R20, R3, R68.reuse, RZ ;  /* 0x0000004403147227 */ /* 0x080fe800078e00ff */
[----:B------:R-:W-:Y:S01]  /*4c00*/  IMAD.HI.U32 R22, R7, R68, RZ ;  /* 0x0000004407167227 */ /* 0x000fe200078e00ff */
[-C--:B------:R-:W-:Y:S02]  /*4c10*/  @P2 SHF.R.U32.HI R3, RZ, R69.reuse, R20 ;  /* 0x00000045ff032219 */ /* 0x080fe40000011614 */
[----:B------:R-:W-:Y:S02]  /*4c20*/  SHF.R.U32.HI R20, RZ, R170, R21 ;  /* 0x000000aaff147219 */ /* 0x000fe40000011615 */
[----:B------:R-:W-:Y:S01]  /*4c30*/  @P2 SHF.R.U32.HI R7, RZ, R69, R22 ;  /* 0x00000045ff072219 */ /* 0x000fe20000011616 */
[C---:B------:R-:W-:Y:S01]  /*4c40*/  IMAD R2, R72.reuse, R3, RZ ;  /* 0x0000000348027224 */ /* 0x040fe200078e02ff */
[----:B------:R-:W-:Y:S02]  /*4c50*/  SEL R5, R75, R20, !P0 ;  /* 0x000000144b057207 */ /* 0x000fe40004000000 */
[----:B------:R-:W-:Y:S01]  /*4c60*/  SEL R3, R77, R24, !P3 ;  /* 0x000000184d037207 */ /* 0x000fe20005800000 */
[----:B------:R-:W-:Y:S01]  /*4c70*/  IMAD R4, R72, R7, RZ ;  /* 0x0000000748047224 */ /* 0x000fe200078e02ff */
[C---:B------:R-:W-:Y:S01]  /*4c80*/  ISETP.GE.AND P0, PT, R5.reuse, R2, PT ;  /* 0x000000020500720c */ /* 0x040fe20003f06270 */
[----:B------:R-:W-:Y:S03]  /*4c90*/  IMAD.HI.U32 R6, R5, R68, RZ ;  /* 0x0000004405067227 */ /* 0x000fe600078e00ff */
[----:B------:R-:W-:Y:S01]  /*4ca0*/  ISETP.GE.OR P0, PT, R3, R4, P0 ;  /* 0x000000040300720c */ /* 0x000fe20000706670 */
[----:B------:R-:W-:Y:S01]  /*4cb0*/  IMAD.MOV R4, RZ, RZ, -R3 ;  /* 0x000000ffff047224 */ /* 0x000fe200078e0a03 */
[-C--:B------:R-:W-:Y:S03]  /*4cc0*/  SHF.R.U32.HI R6, RZ, R69.reuse, R6 ;  /* 0x00000045ff067219 */ /* 0x080fe60000011606 */
[----:B------:R-:W-:Y:S01]  /*4cd0*/  IMAD R77, R74, R4, R77 ;  /* 0x000000044a4d7224 */ /* 0x000fe200078e024d */
[----:B------:R-:W-:Y:S05]  /*4ce0*/  SEL R15, R5, R6, !P2 ;  /* 0x00000006050f7207 */ /* 0x000fea0005000000 */
[----:B------:R-:W-:Y:S02]  /*4cf0*/  IMAD.MOV R6, RZ, RZ, -R15 ;  /* 0x000000ffff067224 */ /* 0x000fe400078e0a0f */
[C---:B------:R-:W-:Y:S04]  /*4d00*/  @!P0 IMAD.HI.U32 R2, R3.reuse, R68, RZ ;  /* 0x0000004403028227 */ /* 0x040fe800078e00ff */
[----:B------:R-:W-:Y:S01]  /*4d10*/  IMAD R6, R72, R6, R5 ;  /* 0x0000000648067224 */ /* 0x000fe200078e0205 */
[----:B------:R-:W-:Y:S04]  /*4d20*/  @!P0 SHF.R.U32.HI R2, RZ, R69, R2 ;  /* 0x00000045ff028219 */ /* 0x000fe80000011602 */
[----:B------:R-:W-:Y:S02]  /*4d30*/  @!P0 SEL R0, R3, R2, !P2 ;  /* 0x0000000203008207 */ /* 0x000fe40005000000 */
[----:B------:R-:W-:Y:S02]  /*4d40*/  IADD3 R2, PT, PT, -R5, RZ, RZ ;  /* 0x000000ff05027210 */ /* 0x000fe40007ffe1ff */
[----:B------:R-:W-:Y:S01]  /*4d50*/  @!P0 IADD3 R8, PT, PT, R15, -R0, RZ ;  /* 0x800000000f088210 */ /* 0x000fe20007ffe0ff */
[----:B------:R-:W-:Y:S02]  /*4d60*/  @!P0 IMAD R0, R7, R6, R0 ;  /* 0x0000000607008224 */ /* 0x000fe400078e0200 */
[----:B------:R-:W-:Y:S02]  /*4d70*/  IMAD R75, R70, R2, R75 ;  /* 0x00000002464b7224 */ /* 0x000fe400078e024b */
[----:B------:R-:W-:Y:S02]  /*4d80*/  @!P0 IMAD R5, R8, R72, R3 ;  /* 0x0000004808058224 */ /* 0x000fe400078e0203 */
[----:B------:R-:W-:Y:S04]  /*4d90*/  @!P0 IMAD.MOV.U32 R3, RZ, RZ, R0 ;  /* 0x000000ffff038224 */ /* 0x000fe800078e0000 */
[----:B------:R-:W-:Y:S02]  /*4da0*/  IMAD R77, R3, R74, R77 ;  /* 0x0000004a034d7224 */ /* 0x000fe400078e024d */
[----:B------:R-:W-:Y:S07]  /*4db0*/  IMAD R75, R5, R70, R75 ;  /* 0x00000046054b7224 */ /* 0x000fee00078e024b */
.L_x_82:
[----:B------:R-:W-:Y:S01]  /*4dc0*/  @!P1 IMAD.HI.U32 R0, R77, R12, RZ ;  /* 0x0000000c4d009227 */ /* 0x000fe200078e00ff */
[----:B-1----:R-:W-:Y:S01]  /*4dd0*/  @!P1 ISETP.NE.AND P0, PT, R10, 0x1, PT ;  /* 0x000000010a00980c */ /* 0x002fe20003f05270 */
[----:B------:R-:W-:Y:S01]  /*4de0*/  ULOP3.LUT UP0, URZ, UR42, 0x1b0, URZ, 0xc0, !UPT ;  /* 0x000001b02aff7892 */ /* 0x000fe2000f80c0ff */
[----:B------:R-:W-:Y:S01]  /*4df0*/  @!P1 ISETP.NE.AND P2, PT, R9, 0x1, PT ;  /* 0x000000010900980c */ /* 0x000fe20003f45270 */
[----:B------:R-:W-:Y:S01]  /*4e00*/  @!P1 IMAD.HI.U32 R3, R75, R11, RZ ;  /* 0x0000000b4b039227 */ /* 0x000fe200078e00ff */
[----:B------:R-:W-:Y:S02]  /*4e10*/  @!P1 SHF.R.U32.HI R0, RZ, R13, R0 ;  /* 0x0000000dff009219 */ /* 0x000fe40000011600 */
[----:B------:R-:W-:Y:S01]  /*4e20*/  @P4 SHF.R.U32.HI R171, RZ, 0x10, R17 ;  /* 0x00000010ffab4819 */ /* 0x000fe20000011611 */
[----:B------:R-:W-:Y:S01]  /*4e30*/  VIADD R181, R181, 0x1 ;  /* 0x00000001b5b57836 */ /* 0x000fe20000000000 */
[----:B------:R-:W-:Y:S02]  /*4e40*/  @!P1 SHF.R.U32.HI R2, RZ, R14, R3 ;  /* 0x0000000eff029219 */ /* 0x000fe40000011603 */
[----:B------:R-:W-:Y:S02]  /*4e50*/  @!P1 SEL R3, R77, R0, !P2 ;  /* 0x000000004d039207 */ /* 0x000fe40005000000 */
[----:B------:R-:W-:Y:S05]  /*4e60*/  @!P1 SEL R2, R75, R2, !P0 ;  /* 0x000000024b029207 */ /* 0x000fea0004000000 */
[----:B------:R-:W-:Y:S02]  /*4e70*/  @!P1 IMAD.IADD R0, R2, 0x1, -R3 ;  /* 0x0000000102009824 */ /* 0x000fe400078e0a03 */
[----:B------:R-:W-:Y:S02]  /*4e80*/  @!P1 IMAD.IADD R2, R3, 0x1, -R2 ;  /* 0x0000000103029824 */ /* 0x000fe400078e0a02 */
[----:B------:R-:W-:Y:S02]  /*4e90*/  @!P1 IMAD R77, R0, R9, R77 ;  /* 0x00000009004d9224 */ /* 0x000fe400078e024d */
[----:B------:R-:W-:Y:S01]  /*4ea0*/  @!P1 IMAD R75, R2, R10, R75 ;  /* 0x0000000a024b9224 */ /* 0x000fe200078e024b */
[----:B------:R-:W-:Y:S06]  /*4eb0*/  BRA.U !UP0, `(.L_x_83) ;  /* 0x0000000108407547 */ /* 0x000fec000b800000 */
[----:B------:R-:W1:Y:S01]  /*4ec0*/  LDCU.64 UR8, c[0x4][0x80] ;  /* 0x01001000ff0877ac */ /* 0x000e620008000a00 */
[----:B------:R-:W-:Y:S01]  /*4ed0*/  MOV R3, 0x0 ;  /* 0x0000000000037802 */ /* 0x000fe20000000f00 */
[----:B------:R-:W-:Y:S02]  /*4ee0*/  HFMA2 R12, -RZ, RZ, 0, 5.9604644775390625e-08 ;  /* 0x00000001ff0c7431 */ /* 0x000fe400000001ff */
[----:B------:R-:W-:Y:S02]  /*4ef0*/  IMAD.MOV.U32 R8, RZ, RZ, 0x70 ;  /* 0x00000070ff087424 */ /* 0x000fe400078e00ff */
[----:B------:R-:W-:Y:S01]  /*4f00*/  IMAD.MOV.U32 R13, RZ, RZ, RZ ;  /* 0x000000ffff0d7224 */ /* 0x000fe200078e00ff */
[----:B------:R-:W2:Y:S01]  /*4f10*/  LDCU.64 UR6, c[0x4][0x88] ;  /* 0x01001100ff0677ac */ /* 0x000ea20008000a00 */
[----:B------:R-:W3:Y:S01]  /*4f20*/  LDC.64 R2, c[0x4][R3] ;  /* 0x0100000003027b82 */ /* 0x000ee20000000a00 */
[----:B------:R-:W4:Y:S01]  /*4f30*/  LDCU.64 UR4, c[0x4][0x8] ;  /* 0x01000100ff0477ac */ /* 0x000f220008000a00 */
[----:B-1----:R-:W-:Y:S01]  /*4f40*/  MOV R5, UR9 ;  /* 0x0000000900057c02 */ /* 0x002fe20008000f00 */
[----:B------:R-:W-:Y:S01]  /*4f50*/  IMAD.U32 R4, RZ, RZ, UR8 ;  /* 0x00000008ff047e24 */ /* 0x000fe2000f8e00ff */
[----:B--2---:R-:W-:Y:S01]  /*4f60*/  MOV R7, UR7 ;  /* 0x0000000700077c02 */ /* 0x004fe20008000f00 */
[----:B------:R-:W-:Y:S01]  /*4f70*/  IMAD.U32 R6, RZ, RZ, UR6 ;  /* 0x00000006ff067e24 */ /* 0x000fe2000f8e00ff */
[----:B----4-:R-:W-:Y:S01]  /*4f80*/  MOV R11, UR5 ;  /* 0x00000005000b7c02 */ /* 0x010fe20008000f00 */
[----:B------:R-:W-:Y:S02]  /*4f90*/  IMAD.U32 R10, RZ, RZ, UR4 ;  /* 0x00000004ff0a7e24 */ /* 0x000fe4000f8e00ff */
[----:B------:R-:W-:Y:S07]  /*4fa0*/  LEPC R20, `(.L_x_83) ;  /* 0x000000001014794e */ /* 0x000fee0000000000 */
[----:B---3-5:R-:W-:Y:S05]  /*4fb0*/  CALL.ABS.NOINC R2 ;  /* 0x0000000002007343 */ /* 0x028fea0003c00000 */
.L_x_83:
[----:B------:R-:W-:Y:S01]  /*4fc0*/  LOP3.LUT P0, RZ, R179, 0x1b0, RZ, 0xc0, !PT ;  /* 0x000001b0b3ff7812 */ /* 0x000fe2000780c0ff */
[----:B------:R-:W-:Y:S11]  /*4fd0*/  BSSY.RECONVERGENT B6, `(.L_x_84) ;  /* 0x0000013000067945 */ /* 0x000ff60003800200 */
[----:B------:R-:W-:Y:S01]  /*4fe0*/  @!UPT UIADD3 URZ, UPT, UPT, URZ, URZ, URZ ;  /* 0x000000fffffff290 */ /* 0x000fe2000fffe0ff */
[----:B------:R-:W-:Y:S05]  /*4ff0*/  @!P0 BRA `(.L_x_85) ;  /* 0x0000000000408947 */ /* 0x000fea0003800000 */
        /* <DEDUP_REMOVED lines=16> */
.L_x_85:
[----:B------:R-:W-:Y:S05]  /*5100*/  BSYNC.RECONVERGENT B6 ;  /* 0x0000000000067941 */ /* 0x000fea0003800200 */
.L_x_84:
[----:B------:R-:W-:Y:S01]  /*5110*/  ISETP.NE.U32.AND P3, PT, R150, RZ, PT ;  /* 0x000000ff9600720c */ /* 0x000fe20003f65070 */
[----:B------:R-:W-:Y:S01]  /*5120*/  UISETP.NE.AND UP1, UPT, UR44, URZ, UPT ;  /* 0x000000ff2c00728c */ /* 0x000fe2000bf25270 */
[----:B------:R-:W-:Y:S02]  /*5130*/  ISETP.NE.U32.AND P4, PT, R146, RZ, PT ;  /* 0x000000ff9200720c */ /* 0x000fe40003f85070 */
[----:B------:R-:W-:Y:S02]  /*5140*/  ISETP.NE.AND.EX P3, PT, R151, RZ, PT, P3 ;  /* 0x000000ff9700720c */ /* 0x000fe40003f65330 */
[----:B------:R-:W-:Y:S02]  /*5150*/  PLOP3.LUT P1, PT, PT, PT, PT, 0x8, 0x80 ;  /* 0x000000000080781c */ /* 0x000fe40003f2e170 */
[----:B------:R-:W-:Y:S02]  /*5160*/  PLOP3.LUT P0, PT, PT, PT, UP1, 0x80, 0x8 ;  /* 0x000000000008781c */ /* 0x000fe40003f0f018 */
[----:B------:R-:W-:Y:S02]  /*5170*/  ISETP.NE.AND.EX P4, PT, R147, RZ, PT, P4 ;  /* 0x000000ff9300720c */ /* 0x000fe40003f85340 */
[----:B------:R-:W1:Y:S09]  /*5180*/  @UP1 LDCU.64 UR4, c[0x0][0x888] ;  /* 0x00011100ff0417ac */ /* 0x000e720008000a00 */
[----:B------:R-:W-:Y:S01]  /*5190*/  @P0 PLOP3.LUT P1, PT, P3, PT, PT, 0x80, 0x8 ;  /* 0x000000000008081c */ /* 0x000fe20001f2f070 */
[----:B-1----:R-:W-:Y:S04]  /*51a0*/  @UP1 UISETP.NE.U32.AND UP0, UPT, UR4, URZ, UPT ;  /* 0x000000ff0400128c */ /* 0x002fe8000bf05070 */
[----:B------:R-:W-:Y:S04]  /*51b0*/  @UP1 UISETP.NE.AND.EX UP0, UPT, UR5, URZ, UPT, UP0 ;  /* 0x000000ff0500128c */ /* 0x000fe8000bf05300 */
[----:B------:R-:W-:Y:S01]  /*51c0*/  @UP1 USEL UR4, URZ, 0xffffffff, UP0 ;  /* 0xffffffffff041887 */ /* 0x000fe20008000000 */
[----:B------:R-:W-:Y:S11]  /*51d0*/  @!P3 BRA `(.L_x_86) ;  /* 0x00000000002cb947 */ /* 0x000ff60003800000 */
[----:B------:R-:W-:Y:S01]  /*51e0*/  ISETP.NE.U32.AND P2, PT, R148, RZ, PT ;  /* 0x000000ff9400720c */ /* 0x000fe20003f45070 */
[----:B------:R-:W-:Y:S03]  /*51f0*/  IMAD.MOV.U32 R164, RZ, RZ, 0x1 ;  /* 0x00000001ffa47424 */ /* 0x000fe600078e00ff */
[----:B------:R-:W-:Y:S11]  /*5200*/  ISETP.NE.AND.EX P2, PT, R149, RZ, PT, P2 ;  /* 0x000000ff9500720c */ /* 0x000ff60003f45320 */
[----:B------:R-:W-:Y:S02]  /*5210*/  @!UPT UIADD3 URZ, UPT, UPT, URZ, URZ, URZ ;  /* 0x000000fffffff290 */ /* 0x000fe4000fffe0ff */
[----:B------:R-:W1:Y:S01]  /*5220*/  @P2 LDC.64 R2, c[0x0][0x888] ;  /* 0x00022200ff022b82 */ /* 0x000e620000000a00 */
[----:B------:R-:W-:Y:S04]  /*5230*/  @P2 IMAD R0, R150, UR36, RZ ;  /* 0x0000002496002c24 */ /* 0x000fe8000f8e02ff */
[----:B-1----:R-:W-:Y:S04]  /*5240*/  @P2 IMAD.WIDE R2, R0, 0x4, R2 ;  /* 0x0000000400022825 */ /* 0x002fe800078e0202 */
[----:B------:R-:W-:Y:S01]  /*5250*/  HFMA2 R0, -RZ, RZ, 0, 5.9604644775390625e-08 ;  /* 0x00000001ff007431 */ /* 0x000fe200000001ff */
[----:B-----5:R1:W5:Y:S04]  /*5260*/  @P2 LDG.E R81, desc[UR40][R2.64] ;  /* 0x0000002802512981 */ /* 0x020368000c1e1900 */
[----:B------:R-:W-:Y:S01]  /*5270*/  @!P2 PRMT R164, R0, 0x7610, R164 ;  /* 0x0000761000a4a816 */ /* 0x000fe200000000a4 */
[----:B-1----:R-:W2:Y:S06]  /*5280*/  @!P2 LDC R81, c[0x0][0x880] ;  /* 0x00022000ff51ab82 */ /* 0x002eac0000000800 */
.L_x_86:
[----:B------:R-:W-:Y:S05]  /*5290*/  @!P4 BRA `(.L_x_87) ;  /* 0x000000000020c947 */ /* 0x000fea0003800000 */
[----:B------:R-:W-:Y:S04]  /*52a0*/  ISETP.NE.U32.AND P2, PT, R144, RZ, PT ;  /* 0x000000ff9000720c */ /* 0x000fe80003f45070 */
[----:B------:R-:W-:Y:S11]  /*52b0*/  ISETP.NE.AND.EX P2, PT, R145, RZ, PT, P2 ;  /* 0x000000ff9100720c */ /* 0x000ff60003f45320 */
[----:B------:R-:W-:Y:S02]  /*52c0*/  @!UPT UIADD3 URZ, UPT, UPT, URZ, URZ, URZ ;  /* 0x000000fffffff290 */ /* 0x000fe4000fffe0ff */
[----:B------:R-:W1:Y:S01]  /*52d0*/  @P2 LDC.64 R2, c[0x0][0x8a8] ;  /* 0x00022a00ff022b82 */ /* 0x000e620000000a00 */
[----:B------:R-:W-:Y:S04]  /*52e0*/  @P2 IMAD R0, R146, UR36, RZ ;  /* 0x0000002492002c24 */ /* 0x000fe8000f8e02ff */
[----:B-1----:R-:W-:Y:S05]  /*52f0*/  @P2 IMAD.WIDE R2, R0, 0x4, R2 ;  /* 0x0000000400022825 */ /* 0x002fea00078e0202 */
[----:B-----5:R1:W5:Y:S02]  /*5300*/  @P2 LDG.E R78, desc[UR40][R2.64] ;  /* 0x00000028024e2981 */ /* 0x020364000c1e1900 */
[----:B-1----:R-:W3:Y:S02]  /*5310*/  @!P2 LDC R78, c[0x0][0x8a0] ;  /* 0x00022800ff4eab82 */ /* 0x002ee40000000800 */
.L_x_87:
[----:B--2--5:R-:W-:Y:S01]  /*5320*/  @P0 FSETP.NEU.AND P4, PT, R81, RZ, PT ;  /* 0x000000ff5100020b */ /* 0x024fe20003f8d000 */
[----:B------:R-:W-:Y:S01]  /*5330*/  IMAD.U32 R0, RZ, RZ, UR4 ;  /* 0x00000004ff007e24 */ /* 0x000fe2000f8e00ff */
[----:B------:R-:W-:Y:S01]  /*5340*/  @P0 LOP3.LUT P2, RZ, R164, 0xff, RZ, 0xc0, !PT ;  /* 0x000000ffa4ff0812 */ /* 0x000fe2000784c0ff */
[----:B------:R-:W-:Y:S01]  /*5350*/  BSSY B1, `(.L_x_88) ;  /* 0x000003d000017945 */ /* 0x000fe20003800000 */
[----:B------:R-:W-:Y:S01]  /*5360*/  @P0 SEL R3, RZ, 0xffffffff, P4 ;  /* 0xffffffffff030807 */ /* 0x000fe20002000000 */
[C---:B------:R-:W-:Y:S01]  /*5370*/  IMAD R64, R76.reuse, 0x40, R79 ;  /* 0x000000404c407824 */ /* 0x040fe200078e024f */
[----:B------:R-:W-:Y:S02]  /*5380*/  LEA R156, R76, UR43, 0x3 ;  /* 0x0000002b4c9c7c11 */ /* 0x000fe4000f8e18ff */
[----:B------:R-:W-:Y:S02]  /*5390*/  CS2R R86, SRZ ;  /* 0x0000000000567805 */ /* 0x000fe4000001ff00 */
[----:B------:R-:W-:Y:S02]  /*53a0*/  @P1 SEL R3, R0, R3, !P2 ;  /* 0x0000000300031207 */ /* 0x000fe40005000000 */
[----:B------:R-:W-:Y:S02]  /*53b0*/  CS2R R84, SRZ ;  /* 0x0000000000547805 */ /* 0x000fe4000001ff00 */
[----:B------:R-:W-:Y:S02]  /*53c0*/  SHF.L.U32 R5, R175, 0x1f, RZ ;  /* 0x0000001faf057819 */ /* 0x000fe400000006ff */
[----:B------:R-:W-:Y:S02]  /*53d0*/  CS2R R90, SRZ ;  /* 0x00000000005a7805 */ /* 0x000fe4000001ff00 */
[----:B------:R-:W-:Y:S02]  /*53e0*/  @P0 LOP3.LUT R3, R3, 0x1, RZ, 0xc0, !PT ;  /* 0x0000000103030812 */ /* 0x000fe400078ec0ff */
[----:B------:R-:W-:Y:S02]  /*53f0*/  CS2R R88, SRZ ;  /* 0x0000000000587805 */ /* 0x000fe4000001ff00 */
[----:B------:R-:W-:Y:S02]  /*5400*/  PLOP3.LUT P5, PT, PT, PT, PT, 0x8, 0x80 ;  /* 0x000000000080781c */ /* 0x000fe40003fae170 */
[----:B------:R-:W-:Y:S02]  /*5410*/  CS2R R98, SRZ ;  /* 0x0000000000627805 */ /* 0x000fe4000001ff00 */
[----:B------:R-:W-:Y:S02]  /*5420*/  ISETP.NE.U32.OR P1, PT, R3, 0x1, !P0 ;  /* 0x000000010300780c */ /* 0x000fe40004725470 */
[----:B------:R-:W-:Y:S02]  /*5430*/  CS2R R96, SRZ ;  /* 0x0000000000607805 */ /* 0x000fe4000001ff00 */
[----:B------:R-:W-:Y:S02]  /*5440*/  CS2R R94, SRZ ;  /* 0x00000000005e7805 */ /* 0x000fe4000001ff00 */
[----:B------:R-:W-:Y:S07]  /*5450*/  CS2R R92, SRZ ;  /* 0x00000000005c7805 */ /* 0x000fee000001ff00 */
[----:B------:R-:W-:Y:S04]  /*5460*/  @P1 SHF.L.U32 R2, R173, 0x1f, RZ ;  /* 0x0000001fad021819 */ /* 0x000fe800000006ff */
[----:B------:R-:W1:Y:S01]  /*5470*/  @P1 SYNCS.PHASECHK.TRANS64.TRYWAIT P0, [UR43+0x80], R2 ;  /* 0x00008002ff0015a7 */ /* 0x000e62000800112b */
[----:B------:R2:W4:Y:S01]  /*5480*/  SYNCS.PHASECHK.TRANS64.TRYWAIT P4, [R156+URZ+0xc0], R5 ;  /* 0x0000c0059c0075a7 */ /* 0x00052200080811ff */
[----:B-1----:R-:W-:Y:S01]  /*5490*/  @P1 PLOP3.LUT P5, PT, P0, PT, PT, 0x8, 0x80 ;  /* 0x000000000080181c */ /* 0x002fe200007ae170 */
[----:B------:R-:W-:Y:S01]  /*54a0*/  @!UPT UIADD3 URZ, UPT, UPT, URZ, URZ, URZ ;  /* 0x000000fffffff290 */ /* 0x000fe2000fffe0ff */
[----:B--2-4-:R-:W-:Y:S11]  /*54b0*/  @!P1 BRA `(.L_x_89) ;  /* 0x0000000000989947 */ /* 0x014ff60003800000 */
[----:B------:R-:W-:Y:S01]  /*54c0*/  ISETP.NE.U32.AND P0, PT, RZ, UR38, PT ;  /* 0x00000026ff007c0c */ /* 0x000fe2000bf05070 */
[----:B------:R-:W-:Y:S01]  /*54d0*/  BSSY B0, `(.L_x_90) ;  /* 0x0000016000007945 */ /* 0x000fe20003800000 */
[----:B------:R-:W-:Y:S02]  /*54e0*/  FSETP.NEU.AND P2, PT, R81, RZ, PT ;  /* 0x000000ff5100720b */ /* 0x000fe40003f4d000 */
[----:B------:R-:W-:Y:S02]  /*54f0*/  CS2R R94, SRZ ;  /* 0x00000000005e7805 */ /* 0x000fe4000001ff00 */
[----:B------:R-:W-:Y:S02]  /*5500*/  ISETP.NE.AND.EX P0, PT, RZ, UR39, PT, P0 ;  /* 0x00000027ff007c0c */ /* 0x000fe4000bf05300 */
[----:B------:R-:W-:Y:S02]  /*5510*/  CS2R R92, SRZ ;  /* 0x00000000005c7805 */ /* 0x000fe4000001ff00 */
[----:B------:R-:W-:Y:S02]  /*5520*/  LOP3.LUT P1, RZ, R164, 0xff, RZ, 0xc0, !PT ;  /* 0x000000ffa4ff7812 */ /* 0x000fe4000782c0ff */
[----:B------:R-:W-:Y:S02]  /*5530*/  CS2R R98, SRZ ;  /* 0x0000000000627805 */ /* 0x000fe4000001ff00 */
[----:B------:R-:W-:Y:S02]  /*5540*/  SEL R0, RZ, 0xffffffff, P2 ;  /* 0xffffffffff007807 */ /* 0x000fe40001000000 */
[----:B------:R-:W-:Y:S02]  /*5550*/  CS2R R96, SRZ ;  /* 0x0000000000607805 */ /* 0x000fe4000001ff00 */
[----:B------:R-:W-:Y:S02]  /*5560*/  SEL R3, RZ, 0xffffffff, P0 ;  /* 0xffffffffff037807 */ /* 0x000fe40000000000 */
[----:B------:R-:W-:Y:S02]  /*5570*/  CS2R R90, SRZ ;  /* 0x00000000005a7805 */ /* 0x000fe4000001ff00 */
[----:B------:R-:W-:Y:S02]  /*5580*/  CS2R R88, SRZ ;  /* 0x0000000000587805 */ /* 0x000fe4000001ff00 */
[----:B------:R-:W-:Y:S02]  /*5590*/  CS2R R86, SRZ ;  /* 0x0000000000567805 */ /* 0x000fe4000001ff00 */
[----:B------:R-:W-:Y:S02]  /*55a0*/  @P3 SEL R0, R3, R0, !P1 ;  /* 0x0000000003003207 */ /* 0x000fe40004800000 */
[----:B------:R-:W-:Y:S02]  /*55b0*/  CS2R R84, SRZ ;  /* 0x0000000000547805 */ /* 0x000fe4000001ff00 */
[----:B------:R-:W-:Y:S04]  /*55c0*/  LOP3.LUT R0, R0, 0x1, RZ, 0xc0, !PT ;  /* 0x0000000100007812 */ /* 0x000fe800078ec0ff */
[----:B------:R-:W-:Y:S01]  /*55d0*/  ISETP.NE.U32.AND P0, PT, R0, 0x1, PT ;  /* 0x000000010000780c */ /* 0x000fe20003f05070 */
[----:B------:R-:W-:Y:S01]  /*55e0*/  @!UPT UIADD3 URZ, UPT, UPT, URZ, URZ, URZ ;  /* 0x000000fffffff290 */ /* 0x000fe2000fffe0ff */
[----:B------:R-:W-:Y:S11]  /*55f0*/  @!P5 BRA `(.L_x_91) ;  /* 0x00000000000cd947 */ /* 0x000ff60003800000 */
[----:B------:R-:W-:Y:S04]  /*5600*/  SHF.L.U32 R3, R173, 0x1f, RZ ;  /* 0x0000001fad037819 */ /* 0x000fe800000006ff */
[----:B------:R-:W1:Y:S02]  /*5610*/  SYNCS.PHASECHK.TRANS64.TRYWAIT P1, [UR43+0x80], R3 ;  /* 0x00008003ff0075a7 */ /* 0x000e64000802112b */
[----:B-1----:R-:W-:Y:S05]  /*5620*/  @!P1 BRA `(.L_x_92) ;  /* 0x0000001c00c09947 */ /* 0x002fea0003800000 */
.L_x_91:
[----:B------:R-:W-:Y:S05]  /*5630*/  BSYNC B0 ;  /* 0x0000000000007941 */ /* 0x000fea0003800000 */
.L_x_90:
[----:B------:R2:W4:Y:S01]  /*5640*/  @P0 LDS.128 R92, [R168+UR43+0x200] ;  /* 0x0002002ba85c0984 */ /* 0x0005220008000c00 */
[----:B------:R-:W-:Y:S01]  /*5650*/  UIADD3 UR4, UPT, UPT, UR43, 0x88, URZ ;  /* 0x000000882b047890 */ /* 0x000fe2000fffe0ff */
[----:B------:R-:W-:Y:S02]  /*5660*/  LOP3.LUT R173, R173, 0x1, RZ, 0x3c, !PT ;  /* 0x00000001adad7812 */ /* 0x000fe400078e3cff */
[----:B------:R2:W1:Y:S01]  /*5670*/  @P0 LDS.128 R96, [R178+0x10] ;  /* 0x00001000b2600984 */ /* 0x0004620000000c00 */
[----:B------:R-:W-:Y:S03]  /*5680*/  UPRMT UR4, UR37, 0x654, UR4 ;  /* 0x0000065425047896 */ /* 0x000fe60008000004 */
[----:B------:R2:W1:Y:S04]  /*5690*/  @P0 LDS.128 R88, [R177+0x20] ;  /* 0x00002000b1580984 */ /* 0x0004680000000c00 */
[----:B------:R2:W1:Y:S01]  /*56a0*/  @P0 LDS.128 R84, [R176+0x30] ;  /* 0x00003000b0540984 */ /* 0x0004620000000c00 */
[----:B------:R-:W-:Y:S01]  /*56b0*/  @!PT LDS RZ, [RZ] ;  /* 0x00000000fffff984 */ /* 0x000fe20000000800 */
[----:B------:R-:W-:Y:S01]  /*56c0*/  @!PT LDS RZ, [RZ] ;  /* 0x00000000fffff984 */ /* 0x000fe20000000800 */
[----:B------:R-:W-:Y:S01]  /*56d0*/  @!PT LDS RZ, [RZ] ;  /* 0x00000000fffff984 */ /* 0x000fe20000000800 */
[----:B------:R-:W-:Y:S01]  /*56e0*/  @!PT LDS RZ, [RZ] ;  /* 0x00000000fffff984 */ /* 0x000fe20000000800 */
[----:B------:R5:W-:Y:S06]  /*56f0*/  MEMBAR.ALL.CTA ;  /* 0x0000000000007992 */ /* 0x000bec0000008000 */
[----:B-----5:R-:W5:Y:S02]  /*5700*/  FENCE.VIEW.ASYNC.S ;  /* 0x00000000000073c6 */ /* 0x020f640000000000 */
[----:B-----5:R-:W-:Y:S01]  /*5710*/  SYNCS.ARRIVE.TRANS64.RED.A1T0 RZ, [UR4], RZ ;  /* 0x000000ffffff79a7 */ /* 0x020fe20008100404 */
.L_x_89:
[----:B------:R-:W-:Y:S05]  /*5720*/  BSYNC B1 ;  /* 0x0000000000017941 */ /* 0x000fea0003800000 */
.L_x_88:
[----:B-1----:R-:W-:Y:S04]  /*5730*/  SHF.R.U32.HI R0, RZ, 0x15, R64 ;  /* 0x00000015ff007819 */ /* 0x002fe80000011640 */
[----:B------:R-:W-:Y:S01]  /*5740*/  LOP3.LUT P0, RZ, R0, 0x3, R169, 0x48, !PT ;  /* 0x0000000300ff7812 */ /* 0x000fe200078048a9 */
[----:B------:R-:W-:Y:S01]  /*5750*/  @!UPT UIADD3 URZ, UPT, UPT, URZ, URZ, URZ ;  /* 0x000000fffffff290 */ /* 0x000fe2000fffe0ff */
[----:B------:R-:W-:Y:S11]  /*5760*/  @P4 BRA `(.L_x_93) ;  /* 0x0000000000084947 */ /* 0x000ff60003800000 */
[----:B------:R-:W1:Y:S02]  /*5770*/  SYNCS.PHASECHK.TRANS64.TRYWAIT P1, [R156+URZ+0xc0], R5 ;  /* 0x0000c0059c0075a7 */ /* 0x000e6400080211ff */
[----:B-1----:R-:W-:Y:S05]  /*5780*/  @!P1 BRA `(.L_x_94) ;  /* 0x0000001c00809947 */ /* 0x002fea0003800000 */
.L_x_93:
[----:B------:R-:W-:Y:S05]  /*5790*/  @!P0 BRA `(.L_x_95) ;  /* 0x0000000000408947 */ /* 0x000fea0003800000 */
[----:B------:R-:W1:Y:S01]  /*57a0*/  LDCU.64 UR8, c[0x4][0x70] ;  /* 0x01000e00ff0877ac */ /* 0x000e620008000a00 */
[----:B------:R-:W-:Y:S01]  /*57b0*/  MOV R3, 0x0 ;  /* 0x0000000000037802 */ /* 0x000fe20000000f00 */
[----:B------:R-:W-:Y:S02]  /*57c0*/  HFMA2 R12, -RZ, RZ, 0, 5.9604644775390625e-08 ;  /* 0x00000001ff0c7431 */ /* 0x000fe400000001ff */
[----:B------:R-:W-:Y:S02]  /*57d0*/  IMAD.MOV.U32 R8, RZ, RZ, 0x192 ;  /* 0x00000192ff087424 */ /* 0x000fe400078e00ff */
[----:B------:R-:W-:Y:S01]  /*57e0*/  IMAD.MOV.U32 R13, RZ, RZ, RZ ;  /* 0x000000ffff0d7224 */ /* 0x000fe200078e00ff */
[----:B------:R-:W5:Y:S01]  /*57f0*/  LDCU.64 UR6, c[0x4][0x78] ;  /* 0x01000f00ff0677ac */ /* 0x000f620008000a00 */
[----:B------:R-:W2:Y:S01]  /*5800*/  LDC.64 R2, c[0x4][R3] ;  /* 0x0100000003027b82 */ /* 0x000ea20000000a00 */
[----:B------:R-:W3:Y:S01]  /*5810*/  LDCU.64 UR4, c[0x4][0x10] ;  /* 0x01000200ff0477ac */ /* 0x000ee20008000a00 */
[----:B-1----:R-:W-:Y:S01]  /*5820*/  MOV R5, UR9 ;  /* 0x0000000900057c02 */ /* 0x002fe20008000f00 */
[----:B------:R-:W-:Y:S01]  /*5830*/  IMAD.U32 R4, RZ, RZ, UR8 ;  /* 0x00000008ff047e24 */ /* 0x000fe2000f8e00ff */
[----:B-----5:R-:W-:Y:S01]  /*5840*/  MOV R7, UR7 ;  /* 0x0000000700077c02 */ /* 0x020fe20008000f00 */
[----:B------:R-:W-:Y:S01]  /*5850*/  IMAD.U32 R6, RZ, RZ, UR6 ;  /* 0x00000006ff067e24 */ /* 0x000fe2000f8e00ff */
[----:B---3--:R-:W-:Y:S01]  /*5860*/  MOV R11, UR5 ;  /* 0x00000005000b7c02 */ /* 0x008fe20008000f00 */
[----:B------:R-:W-:Y:S02]  /*5870*/  IMAD.U32 R10, RZ, RZ, UR4 ;  /* 0x00000004ff0a7e24 */ /* 0x000fe4000f8e00ff */
[----:B------:R-:W-:Y:S07]  /*5880*/  LEPC R20, `(.L_x_95) ;  /* 0x000000001014794e */ /* 0x000fee0000000000 */
[----:B--2-4-:R-:W-:Y:S05]  /*5890*/  CALL.ABS.NOINC R2 ;  /* 0x0000000002007343 */ /* 0x014fea0003c00000 */
.L_x_95:
[----:B------:R-:W-:Y:S01]  /*58a0*/  LOP3.LUT P0, RZ, R166, 0x60, RZ, 0xc0, !PT ;  /* 0x00000060a6ff7812 */ /* 0x000fe2000780c0ff */
[----:B------:R-:W-:Y:S05]  /*58b0*/  WARPSYNC.ALL ;  /* 0x0000000000007948 */ /* 0x000fea0003800000 */
[----:B------:R-:W-:Y:S01]  /*58c0*/  R2UR UR4, R64 ;  /* 0x00000000400472ca */ /* 0x000fe200000e0000 */
[----:B------:R-:W-:Y:S01]  /*58d0*/  BSSY.RECONVERGENT B0, `(.L_x_96) ;  /* 0x0000121000007945 */ /* 0x000fe20003800200 */
[-C--:B----4-:R-:W-:Y:S02]  /*58e0*/  F2FP.F16.E4M3.UNPACK_B R82, R92.reuse ;  /* 0x0000005cff52723e */ /* 0x090fe400020006ff */
[----:B------:R-:W-:Y:S02]  /*58f0*/  F2FP.F16.E4M3.UNPACK_B R109, R92.H1 ;  /* 0x0000005cff6d723e */ /* 0x000fe400030006ff */
[-C--:B------:R-:W-:Y:S01]  /*5900*/  F2FP.F16.E4M3.UNPACK_B R107, R93.reuse ;  /* 0x0000005dff6b723e */ /* 0x080fe200020006ff */
[--C-:B------:R-:W-:Y:S01]  /*5910*/  HADD2.F32 R80, -RZ, R82.reuse.H0_H0 ;  /* 0x20000052ff507230 */ /* 0x100fe20000004100 */
[----:B------:R-:W-:Y:S01]  /*5920*/  F2FP.F16.E4M3.UNPACK_B R105, R93.H1 ;  /* 0x0000005dff69723e */ /* 0x000fe200030006ff */
[----:B------:R-:W-:Y:S01]  /*5930*/  HADD2.F32 R82, -RZ, R82.H1_H1 ;  /* 0x30000052ff527230 */ /* 0x000fe20000004100 */
[-C--:B------:R-:W-:Y:S01]  /*5940*/  F2FP.F16.E4M3.UNPACK_B R130, R84.reuse ;  /* 0x00000054ff82723e */ /* 0x080fe200020006ff */
[--C-:B------:R-:W-:Y:S01]  /*5950*/  HADD2.F32 R83, -RZ, R109.reuse.H0_H0 ;  /* 0x2000006dff537230 */ /* 0x100fe20000004100 */
[----:B------:R-:W-:Y:S01]  /*5960*/  F2FP.F16.E4M3.UNPACK_B R132, R84.H1 ;  /* 0x00000054ff84723e */ /* 0x000fe200030006ff */
[----:B------:R-:W3:Y:S01]  /*5970*/  LDTM.x64 R4, tmem[UR4] ;  /* 0x00000004000479ee */ /* 0x000ee20008340000 */
[----:B------:R-:W-:Y:S01]  /*5980*/  NOP ;  /* 0x0000000000007918 */ /* 0x000fe20000000000 */
[----:B------:R-:W-:Y:S01]  /*5990*/  R2UR UR5, R156 ;  /* 0x000000009c0572ca */ /* 0x000fe200000e0000 */
[--C-:B------:R-:W-:Y:S01]  /*59a0*/  HADD2.F32 R129, -RZ, R130.reuse.H0_H0 ;  /* 0x20000082ff817230 */ /* 0x100fe20000004100 */
[----:B------:R-:W-:Y:S01]  /*59b0*/  F2FP.F16.E4M3.UNPACK_B R93, R94 ;  /* 0x0000005eff5d723e */ /* 0x000fe200020006ff */
[----:B------:R-:W-:Y:S01]  /*59c0*/  HADD2.F32 R130, -RZ, R130.H1_H1 ;  /* 0x30000082ff827230 */ /* 0x000fe20000004100 */
[-C--:B------:R-:W-:Y:S01]  /*59d0*/  F2FP.F16.E4M3.UNPACK_B R134, R85.reuse ;  /* 0x00000055ff86723e */ /* 0x080fe200020006ff */
[----:B------:R-:W-:Y:S01]  /*59e0*/  HADD2.F32 R84, -RZ, R109.H1_H1 ;  /* 0x3000006dff547230 */ /* 0x000fe20000004100 */
[----:B------:R-:W-:Y:S01]  /*59f0*/  F2FP.F16.E4M3.UNPACK_B R136, R85.H1 ;  /* 0x00000055ff88723e */ /* 0x000fe200030006ff */
[--C-:B------:R-:W-:Y:S01]  /*5a00*/  HADD2.F32 R85, -RZ, R107.reuse.H0_H0 ;  /* 0x2000006bff557230 */ /* 0x100fe20000004100 */
[-C--:B------:R-:W-:Y:S01]  /*5a10*/  F2FP.F16.E4M3.UNPACK_B R138, R86.reuse ;  /* 0x00000056ff8a723e */ /* 0x080fe200020006ff */
[--C-:B------:R-:W-:Y:S01]  /*5a20*/  HADD2.F32 R133, -RZ, R134.reuse.H0_H0 ;  /* 0x20000086ff857230 */ /* 0x100fe20000004100 */
[----:B------:R-:W-:Y:S01]  /*5a30*/  F2FP.F16.E4M3.UNPACK_B R140, R86.H1 ;  /* 0x00000056ff8c723e */ /* 0x000fe200030006ff */
[----:B------:R-:W-:Y:S01]  /*5a40*/  HADD2.F32 R86, -RZ, R107.H1_H1 ;  /* 0x3000006bff567230 */ /* 0x000fe20000004100 */
[----:B------:R-:W-:Y:S01]  /*5a50*/  F2FP.F16.E4M3.UNPACK_B R142, R87 ;  /* 0x00000057ff8e723e */ /* 0x000fe200020006ff */
[----:B------:R-:W-:Y:S01]  /*5a60*/  UIADD3 UR5, UPT, UPT, UR5, 0xe0, URZ ;  /* 0x000000e005057890 */ /* 0x000fe2000fffe0ff */
[----:B------:R-:W-:Y:S01]  /*5a70*/  HADD2.F32 R134, -RZ, R134.H1_H1 ;  /* 0x30000086ff867230 */ /* 0x000fe20000004100 */
[----:B------:R-:W-:Y:S01]  /*5a80*/  F2FP.F16.E4M3.UNPACK_B R114, R88 ;  /* 0x00000058ff72723e */ /* 0x000fe200020006ff */
[--C-:B------:R-:W-:Y:S01]  /*5a90*/  HADD2.F32 R137, -RZ, R138.reuse.H0_H0 ;  /* 0x2000008aff897230 */ /* 0x100fe20000004100 */
[----:B------:R-:W-:Y:S01]  /*5aa0*/  UPRMT UR5, UR37, 0x654, UR5 ;  /* 0x0000065425057896 */ /* 0x000fe20008000005 */
[----:B------:R-:W-:Y:S01]  /*5ab0*/  HADD2.F32 R138, -RZ, R138.H1_H1 ;  /* 0x3000008aff8a7230 */ /* 0x000fe20000004100 */
[-C--:B------:R-:W-:Y:S01]  /*5ac0*/  F2FP.F16.E4M3.UNPACK_B R118, R89.reuse ;  /* 0x00000059ff76723e */ /* 0x080fe200020006ff */
[--C-:B------:R-:W-:Y:S01]  /*5ad0*/  HADD2.F32 R113, -RZ, R114.reuse.H0_H0 ;  /* 0x20000072ff717230 */ /* 0x100fe20000004100 */
[----:B------:R-:W-:Y:S01]  /*5ae0*/  F2FP.F16.E4M3.UNPACK_B R120, R89.H1 ;  /* 0x00000059ff78723e */ /* 0x000fe200030006ff */
[C---:B---3--:R-:W-:Y:S01]  /*5af0*/  FMUL R4, R78.reuse, R4 ;  /* 0x000000044e047220 */ /* 0x048fe20000400000 */
[C---:B------:R-:W-:Y:S01]  /*5b00*/  FMUL R5, R78.reuse, R5 ;  /* 0x000000054e057220 */ /* 0x040fe20000400000 */
[C---:B------:R-:W-:Y:S01]  /*5b10*/  FMUL R8, R78.reuse, R8 ;  /* 0x000000084e087220 */ /* 0x040fe20000400000 */
[C---:B------:R-:W-:Y:S01]  /*5b20*/  FMUL R9, R78.reuse, R9 ;  /* 0x000000094e097220 */ /* 0x040fe20000400000 */
[----:B------:R-:W-:Y:S01]  /*5b30*/  SYNCS.ARRIVE.TRANS64.RED.A1T0 RZ, [UR5], RZ ;  /* 0x000000ffffff79a7 */ /* 0x000fe20008100405 */
[C---:B------:R-:W-:Y:S01]  /*5b40*/  FFMA R4, R81.reuse, R80, R4 ;  /* 0x0000005051047223 */ /* 0x040fe20000000004 */
[C---:B------:R-:W-:Y:S01]  /*5b50*/  FFMA R5, R81.reuse, R82, R5 ;  /* 0x0000005251057223 */ /* 0x040fe20000000005 */
[----:B------:R-:W-:Y:S02]  /*5b60*/  HADD2.F32 R89, -RZ, R93.H0_H0 ;  /* 0x2000005dff597230 */ /* 0x000fe40000004100 */
[C---:B------:R-:W-:Y:S01]  /*5b70*/  FMUL R12, R78.reuse, R12 ;  /* 0x0000000c4e0c7220 */ /* 0x040fe20000400000 */
        /* <DEDUP_REMOVED lines=11> */
[----:B------:R-:W-:Y:S02]  /*5c30*/  HADD2.F32 R114, -RZ, R114.H1_H1 ;  /* 0x30000072ff727230 */ /* 0x000fe40000004100 */
[C---:B------:R-:W-:Y:S01]  /*5c40*/  FMUL R32, R78.reuse, R36 ;  /* 0x000000244e207220 */ /* 0x040fe20000400000 */
[C---:B------:R-:W-:Y:S01]  /*5c50*/  FMUL R33, R78.reuse, R37 ;  /* 0x000000254e217220 */ /* 0x040fe20000400000 */
[--C-:B------:R-:W-:Y:S02]  /*5c60*/  HADD2.F32 R117, -RZ, R118.reuse.H0_H0 ;  /* 0x20000076ff757230 */ /* 0x100fe40000004100 */
[C---:B------:R-:W-:Y:S01]  /*5c70*/  FMUL R36, R78.reuse, R40 ;  /* 0x000000284e247220 */ /* 0x040fe20000400000 */
[----:B------:R-:W-:Y:S02]  /*5c80*/  HADD2.F32 R118, -RZ, R118.H1_H1 ;  /* 0x30000076ff767230 */ /* 0x000fe40000004100 */
        /* <DEDUP_REMOVED lines=8> */
[----:B------:R-:W-:Y:S01]  /*5d10*/  F2FP.F16.E4M3.UNPACK_B R92, R94.H1 ;  /* 0x0000005eff5c723e */ /* 0x000fe200030006ff */
[C---:B------:R-:W-:Y:S01]  /*5d20*/  FMUL R53, R78.reuse, R57 ;  /* 0x000000394e357220 */ /* 0x040fe20000400000 */
[C---:B------:R-:W-:Y:S01]  /*5d30*/  FMUL R56, R78.reuse, R60 ;  /* 0x0000003c4e387220 */ /* 0x040fe20000400000 */
[----:B------:R-:W-:Y:S01]  /*5d40*/  F2FP.F16.E4M3.UNPACK_B R141, R87.H1 ;  /* 0x00000057ff8d723e */ /* 0x000fe200030006ff */
[C---:B------:R-:W-:Y:S01]  /*5d50*/  FMUL R57, R78.reuse, R61 ;  /* 0x0000003d4e397220 */ /* 0x040fe20000400000 */
[----:B------:R-:W-:Y:S02]  /*5d60*/  HADD2.F32 R80, -RZ, R142.H1_H1 ;  /* 0x3000008eff507230 */ /* 0x000fe40000004100 */
[C---:B------:R-:W-:Y:S01]  /*5d70*/  FMUL R60, R78.reuse, R64 ;  /* 0x000000404e3c7220 */ /* 0x040fe20000400000 */
[----:B------:R-:W-:Y:S01]  /*5d80*/  F2FP.F16.E4M3.UNPACK_B R116, R88.H1 ;  /* 0x00000058ff74723e */ /* 0x000fe200030006ff */
[C---:B------:R-:W-:Y:S01]  /*5d90*/  FMUL R61, R78.reuse, R65 ;  /* 0x000000414e3d7220 */ /* 0x040fe20000400000 */
[C---:B------:R-:W-:Y:S01]  /*5da0*/  FMUL R6, R78.reuse, R6 ;  /* 0x000000064e067220 */ /* 0x040fe20000400000 */
[----:B------:R-:W-:Y:S01]  /*5db0*/  F2FP.F16.E4M3.UNPACK_B R94, R95 ;  /* 0x0000005fff5e723e */ /* 0x000fe200020006ff */
[C---:B------:R-:W-:Y:S01]  /*5dc0*/  FMUL R7, R78.reuse, R7 ;  /* 0x000000074e077220 */ /* 0x040fe20000400000 */
[--C-:B------:R-:W-:Y:S02]  /*5dd0*/  HADD2.F32 R87, -RZ, R105.reuse.H0_H0 ;  /* 0x20000069ff577230 */ /* 0x100fe40000004100 */
[C---:B------:R-:W-:Y:S01]  /*5de0*/  FFMA R6, R81.reuse, R83, R6 ;  /* 0x0000005351067223 */ /* 0x040fe20000000006 */
[----:B------:R-:W-:Y:S01]  /*5df0*/  F2FP.F16.E4M3.UNPACK_B R122, R90 ;  /* 0x0000005aff7a723e */ /* 0x000fe200020006ff */
[C---:B------:R-:W-:Y:S01]  /*5e00*/  FFMA R7, R81.reuse, R84, R7 ;  /* 0x0000005451077223 */ /* 0x040fe20000000007 */
[C---:B------:R-:W-:Y:S01]  /*5e10*/  FFMA R8, R81.reuse, R85, R8 ;  /* 0x0000005551087223 */ /* 0x040fe20000000008 */
[----:B------:R-:W-:Y:S01]  /*5e20*/  F2FP.F16.E4M3.UNPACK_B R124, R90.H1 ;  /* 0x0000005aff7c723e */ /* 0x000fe200030006ff */
[----:B------:R-:W-:Y:S02]  /*5e30*/  HADD2.F32 R88, -RZ, R105.H1_H1 ;  /* 0x30000069ff587230 */ /* 0x000fe40000004100 */
[----:B------:R-:W-:Y:S01]  /*5e40*/  FFMA R9, R81, R86, R9 ;  /* 0x0000005651097223 */ /* 0x000fe20000000009 */
[----:B------:R-:W-:Y:S01]  /*5e50*/  F2FP.SATFINITE.E4M3.F32.PACK_AB_MERGE_C R156, R7, R6, RZ ;  /* 0x00000006079c723e */ /* 0x000fe200048070ff */
[----:B------:R-:W-:Y:S02]  /*5e60*/  HADD2.F32 R90, -RZ, R93.H1_H1 ;  /* 0x3000005dff5a7230 */ /* 0x000fe40000004100 */
[C---:B------:R-:W-:Y:S01]  /*5e70*/  FMUL R10, R78.reuse, R10 ;  /* 0x0000000a4e0a7220 */ /* 0x040fe20000400000 */
[--C-:B------:R-:W-:Y:S01]  /*5e80*/  HADD2.F32 R93, -RZ, R94.reuse.H0_H0 ;  /* 0x2000005eff5d7230 */ /* 0x100fe20000004100 */
[----:B------:R-:W-:Y:S01]  /*5e90*/  F2FP.SATFINITE.E4M3.F32.PACK_AB_MERGE_C R156, R5, R4, R156 ;  /* 0x00000004059c723e */ /* 0x000fe2000480709c */
[----:B------:R-:W-:Y:S02]  /*5ea0*/  HADD2.F32 R94, -RZ, R94.H1_H1 ;  /* 0x3000005eff5e7230 */ /* 0x000fe40000004100 */
[C---:B------:R-:W-:Y:S01]  /*5eb0*/  FFMA R10, R81.reuse, R87, R10 ;  /* 0x00000057510a7223 */ /* 0x040fe2000000000a */
[--C-:B------:R-:W-:Y:S02]  /*5ec0*/  HADD2.F32 R121, -RZ, R122.reuse.H0_H0 ;  /* 0x2000007aff797230 */ /* 0x100fe40000004100 */
[C---:B------:R-:W-:Y:S01]  /*5ed0*/  FMUL R11, R78.reuse, R11 ;  /* 0x0000000b4e0b7220 */ /* 0x040fe20000400000 */
[----:B------:R-:W-:Y:S01]  /*5ee0*/  F2FP.F16.E4M3.UNPACK_B R126, R91 ;  /* 0x0000005bff7e723e */ /* 0x000fe200020006ff */
[----:B------:R-:W-:Y:S01]  /*5ef0*/  HADD2.F32 R122, -RZ, R122.H1_H1 ;  /* 0x3000007aff7a7230 */ /* 0x000fe20000004100 */
[----:B------:R-:W-:Y:S01]  /*5f00*/  F2FP.F16.E4M3.UNPACK_B R103, R95.H1 ;  /* 0x0000005fff67723e */ /* 0x000fe200030006ff */
[C---:B------:R-:W-:Y:S01]  /*5f10*/  FFMA R11, R81.reuse, R88, R11 ;  /* 0x00000058510b7223 */ /* 0x040fe2000000000b */
[----:B------:R-:W-:Y:S01]  /*5f20*/  F2FP.F16.E4M3.UNPACK_B R128, R91.H1 ;  /* 0x0000005bff80723e */ /* 0x000fe200030006ff */
[----:B------:R-:W-:Y:S02]  /*5f30*/  HADD2.F32 R91, -RZ, R92.H0_H0 ;  /* 0x2000005cff5b7230 */ /* 0x000fe40000004100 */
[C---:B------:R-:W-:Y:S01]  /*5f40*/  FFMA R12, R81.reuse, R89, R12 ;  /* 0x00000059510c7223 */ /* 0x040fe2000000000c */
[----:B------:R-:W-:Y:S01]  /*5f50*/  FFMA R13, R81, R90, R13 ;  /* 0x0000005a510d7223 */ /* 0x000fe2000000000d */
[----:B------:R-:W-:Y:S01]  /*5f60*/  F2FP.SATFINITE.E4M3.F32.PACK_AB_MERGE_C R157, R11, R10, RZ ;  /* 0x0000000a0b9d723e */ /* 0x000fe200048070ff */
[--C-:B------:R-:W-:Y:S01]  /*5f70*/  HADD2.F32 R125, -RZ, R126.reuse.H0_H0 ;  /* 0x2000007eff7d7230 */ /* 0x100fe20000004100 */
[----:B------:R-:W-:Y:S01]  /*5f80*/  F2FP.F16.E4M3.UNPACK_B R101, R96 ;  /* 0x00000060ff65723e */ /* 0x000fe200020006ff */
[----:B------:R-:W-:Y:S01]  /*5f90*/  HADD2.F32 R126, -RZ, R126.H1_H1 ;  /* 0x3000007eff7e7230 */ /* 0x000fe20000004100 */
[----:B------:R-:W-:Y:S01]  /*5fa0*/  F2FP.SATFINITE.E4M3.F32.PACK_AB_MERGE_C R157, R9, R8, R157 ;  /* 0x00000008099d723e */ /* 0x000fe2000480709d */
[----:B------:R-:W-:Y:S02]  /*5fb0*/  HADD2.F32 R83, -RZ, R142.H0_H0 ;  /* 0x2000008eff537230 */ /* 0x000fe40000004100 */
[C---:B------:R-:W-:Y:S01]  /*5fc0*/  FMUL R14, R78.reuse, R14 ;  /* 0x0000000e4e0e7220 */ /* 0x040fe20000400000 */
[----:B------:R-:W-:Y:S02]  /*5fd0*/  HADD2.F32 R92, -RZ, R92.H1_H1 ;  /* 0x3000005cff5c7230 */ /* 0x000fe40000004100 */
[C---:B------:R-:W-:Y:S01]  /*5fe0*/  FMUL R15, R78.reuse, R15 ;  /* 0x0000000f4e0f7220 */ /* 0x040fe20000400000 */
[----:B------:R-:W-:Y:S01]  /*5ff0*/  F2FP.F16.E4M3.UNPACK_B R100, R96.H1 ;  /* 0x00000060ff64723e */ /* 0x000fe200030006ff */
[--C-:B------:R-:W-:Y:S02]  /*6000*/  HADD2.F32 R95, -RZ, R103.reuse.H0_H0 ;  /* 0x20000067ff5f7230 */ /* 0x100fe40000004100 */
[C---:B------:R-:W-:Y:S01]  /*6010*/  FFMA R14, R81.reuse, R91, R14 ;  /* 0x0000005b510e7223 */ /* 0x040fe2000000000e */
[C---:B------:R-:W-:Y:S01]  /*6020*/  FFMA R15, R81.reuse, R92, R15 ;  /* 0x0000005c510f7223 */ /* 0x040fe2000000000f */
[C---:B------:R-:W-:Y:S01]  /*6030*/  FFMA R16, R81.reuse, R93, R16 ;  /* 0x0000005d51107223 */ /* 0x040fe20000000010 */
[----:B------:R-:W-:Y:S01]  /*6040*/  FFMA R17, R81, R94, R17 ;  /* 0x0000005e51117223 */ /* 0x000fe20000000011 */
[-C--:B------:R-:W-:Y:S01]  /*6050*/  F2FP.F16.E4M3.UNPACK_B R102, R97.reuse ;  /* 0x00000061ff66723e */ /* 0x080fe200020006ff */
[----:B------:R-:W-:Y:S01]  /*6060*/  HADD2.F32 R96, -RZ, R103.H1_H1 ;  /* 0x30000067ff607230 */ /* 0x000fe20000004100 */
[----:B------:R-:W-:Y:S01]  /*6070*/  F2FP.SATFINITE.E4M3.F32.PACK_AB_MERGE_C R158, R15, R14, RZ ;  /* 0x0000000e0f9e723e */ /* 0x000fe200048070ff */
[C---:B------:R-:W-:Y:S01]  /*6080*/  FMUL R18, R78.reuse, R18 ;  /* 0x000000124e127220 */ /* 0x040fe20000400000 */
[----:B------:R-:W-:Y:S01]  /*6090*/  F2FP.F16.E4M3.UNPACK_B R104, R97.H1 ;  /* 0x00000061ff68723e */ /* 0x000fe200030006ff */
[--C-:B------:R-:W-:Y:S01]  /*60a0*/  HADD2.F32 R97, -RZ, R101.reuse.H0_H0 ;  /* 0x20000065ff617230 */ /* 0x100fe20000004100 */
[----:B------:R-:W-:Y:S01]  /*60b0*/  F2FP.SATFINITE.E4M3.F32.PACK_AB_MERGE_C R158, R13, R12, R158 ;  /* 0x0000000c0d9e723e */ /* 0x000fe2000480709e */
[C---:B------:R-:W-:Y:S01]  /*60c0*/  FFMA R18, R81.reuse, R95, R18 ;  /* 0x0000005f51127223 */ /* 0x040fe20000000012 */
[----:B------:R-:W-:Y:S01]  /*60d0*/  F2FP.F16.E4M3.UNPACK_B R110, R99 ;  /* 0x00000063ff6e723e */ /* 0x000fe200020006ff */
[C---:B------:R-:W-:Y:S01]  /*60e0*/  FMUL R19, R78.reuse, R19 ;  /* 0x000000134e137220 */ /* 0x040fe20000400000 */
[----:B------:R-:W-:Y:S01]  /*60f0*/  F2FP.F16.E4M3.UNPACK_B R112, R99.H1 ;  /* 0x00000063ff70723e */ /* 0x000fe200030006ff */
[----:B------:R-:W-:Y:S01]  /*6100*/  HADD2.F32 R99, -RZ, R101.H1_H1 ;  /* 0x30000065ff637230 */ /* 0x000fe20000004100 */
[-C--:B------:R-:W-:Y:S01]  /*6110*/  F2FP.F16.E4M3.UNPACK_B R106, R98.reuse ;  /* 0x00000062ff6a723e */ /* 0x080fe200020006ff */
[----:B------:R-:W-:Y:S01]  /*6120*/  HADD2.F32 R101, -RZ, R102.H0_H0 ;  /* 0x20000066ff657230 */ /* 0x000fe20000004100 */
[----:B------:R-:W-:Y:S01]  /*6130*/  F2FP.F16.E4M3.UNPACK_B R108, R98.H1 ;  /* 0x00000062ff6c723e */ /* 0x000fe200030006ff */
[----:B------:R-:W-:Y:S02]  /*6140*/  HADD2.F32 R98, -RZ, R100.H0_H0 ;  /* 0x20000064ff627230 */ /* 0x000fe40000004100 */
[C---:B------:R-:W-:Y:S01]  /*6150*/  FFMA R19, R81.reuse, R96, R19 ;  /* 0x0000006051137223 */ /* 0x040fe20000000013 */
[C---:B------:R-:W-:Y:S01]  /*6160*/  FFMA R0, R81.reuse, R97, R0 ;  /* 0x0000006151007223 */ /* 0x040fe20000000000 */
[----:B------:R-:W-:Y:S01]  /*6170*/  FFMA R2, R81, R99, R2 ;  /* 0x0000006351027223 */ /* 0x000fe20000000002 */
[----:B------:R-:W-:Y:S02]  /*6180*/  HADD2.F32 R102, -RZ, R102.H1_H1 ;  /* 0x30000066ff667230 */ /* 0x000fe40000004100 */
[C---:B------:R-:W-:Y:S01]  /*6190*/  FMUL R3, R78.reuse, R22 ;  /* 0x000000164e037220 */ /* 0x040fe20000400000 */
[----:B------:R-:W-:Y:S01]  /*61a0*/  HADD2.F32 R100, -RZ, R100.H1_H1 ;  /* 0x30000064ff647230 */ /* 0x000fe20000004100 */
[----:B------:R-:W-:Y:S01]  /*61b0*/  F2FP.SATFINITE.E4M3.F32.PACK_AB_MERGE_C R159, R19, R18, RZ ;  /* 0x00000012139f723e */ /* 0x000fe200048070ff */
[--C-:B------:R-:W-:Y:S02]  /*61c0*/  HADD2.F32 R105, -RZ, R106.reuse.H0_H0 ;  /* 0x2000006aff697230 */ /* 0x100fe40000004100 */
[----:B------:R-:W-:Y:S01]  /*61d0*/  FFMA R3, R81, R98, R3 ;  /* 0x0000006251037223 */ /* 0x000fe20000000003 */
[----:B------:R-:W-:Y:S01]  /*61e0*/  HADD2.F32 R106, -RZ, R106.H1_H1 ;  /* 0x3000006aff6a7230 */ /* 0x000fe20000004100 */
[----:B------:R-:W-:Y:S01]  /*61f0*/  F2FP.SATFINITE.E4M3.F32.PACK_AB_MERGE_C R159, R17, R16, R159 ;  /* 0x00000010119f723e */ /* 0x000fe2000480709f */
[----:B------:R-:W-:Y:S02]  /*6200*/  HADD2.F32 R109, -RZ, R110.H0_H0 ;  /* 0x2000006eff6d7230 */ /* 0x000fe40000004100 */
[C---:B------:R-:W-:Y:S01]  /*6210*/  FMUL R23, R78.reuse, R23 ;  /* 0x000000174e177220 */ /* 0x040fe20000400000 */
[--C-:B------:R-:W-:Y:S02]  /*6220*/  HADD2.F32 R103, -RZ, R104.reuse.H0_H0 ;  /* 0x20000068ff677230 */ /* 0x100fe40000004100 */
[C---:B------:R-:W-:Y:S01]  /*6230*/  FMUL R22, R78.reuse, R26 ;  /* 0x0000001a4e167220 */ /* 0x040fe20000400000 */
[----:B------:R-:W-:Y:S01]  /*6240*/  HADD2.F32 R104, -RZ, R104.H1_H1 ;  /* 0x30000068ff687230 */ /* 0x000fe20000004100 */
[----:B------:R1:W-:Y:S01]  /*6250*/  STS.128 [R168+UR43+0x2200], R156 ;  /* 0x0022009ca8007988 */ /* 0x0003e20008000c2b */
[C---:B------:R-:W-:Y:S01]  /*6260*/  FFMA R23, R81.reuse, R100, R23 ;  /* 0x0000006451177223 */ /* 0x040fe20000000017 */
[C---:B------:R-:W-:Y:S01]  /*6270*/  FFMA R20, R81.reuse, R101, R20 ;  /* 0x0000006551147223 */ /* 0x040fe20000000014 */
[C---:B------:R-:W-:Y:S01]  /*6280*/  FFMA R21, R81.reuse, R102, R21 ;  /* 0x0000006651157223 */ /* 0x040fe20000000015 */
[----:B------:R-:W-:Y:S01]  /*6290*/  FFMA R22, R81, R103, R22 ;  /* 0x0000006751167223 */ /* 0x000fe20000000016 */
[----:B------:R-:W-:Y:S01]  /*62a0*/  HADD2.F32 R110, -RZ, R110.H1_H1 ;  /* 0x3000006eff6e7230 */ /* 0x000fe20000004100 */
[----:B------:R-:W-:Y:S01]  /*62b0*/  F2FP.SATFINITE.E4M3.F32.PACK_AB_MERGE_C R161, R23, R3, RZ ;  /* 0x0000000317a1723e */ /* 0x000fe200048070ff */
[C---:B------:R-:W-:Y:S01]  /*62c0*/  FMUL R27, R78.reuse, R27 ;  /* 0x0000001b4e1b7220 */ /* 0x040fe20000400000 */
[--C-:B------:R-:W-:Y:S02]  /*62d0*/  HADD2.F32 R107, -RZ, R108.reuse.H0_H0 ;  /* 0x2000006cff6b7230 */ /* 0x100fe40000004100 */
[----:B------:R-:W-:Y:S01]  /*62e0*/  FMUL R26, R78, R30 ;  /* 0x0000001e4e1a7220 */ /* 0x000fe20000400000 */
[----:B------:R-:W-:Y:S01]  /*62f0*/  HADD2.F32 R108, -RZ, R108.H1_H1 ;  /* 0x3000006cff6c7230 */ /* 0x000fe20000004100 */
[----:B------:R-:W-:Y:S01]  /*6300*/  F2FP.SATFINITE.E4M3.F32.PACK_AB_MERGE_C R160, R2, R0, R161 ;  /* 0x0000000002a0723e */ /* 0x000fe200048070a1 */
[C---:B------:R-:W-:Y:S01]  /*6310*/  FFMA R27, R81.reuse, R104, R27 ;  /* 0x00000068511b7223 */ /* 0x040fe2000000001b */
[C---:B------:R-:W-:Y:S01]  /*6320*/  FFMA R24, R81.reuse, R105, R24 ;  /* 0x0000006951187223 */ /* 0x040fe20000000018 */
[C---:B------:R-:W-:Y:S01]  /*6330*/  FFMA R25, R81.reuse, R106, R25 ;  /* 0x0000006a51197223 */ /* 0x040fe20000000019 */
[----:B------:R-:W-:Y:S01]  /*6340*/  FFMA R26, R81, R107, R26 ;  /* 0x0000006b511a7223 */ /* 0x000fe2000000001a */
[C---:B------:R-:W-:Y:S01]  /*6350*/  FMUL R31, R78.reuse, R31 ;  /* 0x0000001f4e1f7220 */ /* 0x040fe20000400000 */
[--C-:B------:R-:W-:Y:S01]  /*6360*/  HADD2.F32 R111, -RZ, R112.reuse.H0_H0 ;  /* 0x20000070ff6f7230 */ /* 0x100fe20000004100 */
[----:B------:R-:W-:Y:S01]  /*6370*/  F2FP.SATFINITE.E4M3.F32.PACK_AB_MERGE_C R162, R27, R22, RZ ;  /* 0x000000161ba2723e */ /* 0x000fe200048070ff */
[----:B------:R-:W-:Y:S02]  /*6380*/  HADD2.F32 R112, -RZ, R112.H1_H1 ;  /* 0x30000070ff707230 */ /* 0x000fe40000004100 */
[C---:B------:R-:W-:Y:S01]  /*6390*/  FFMA R31, R81.reuse, R108, R31 ;  /* 0x0000006c511f7223 */ /* 0x040fe2000000001f */
[----:B------:R-:W-:Y:S01]  /*63a0*/  FFMA R28, R81, R109, R28 ;  /* 0x0000006d511c7223 */ /* 0x000fe2000000001c */
[----:B------:R-:W-:Y:S01]  /*63b0*/  F2FP.SATFINITE.E4M3.F32.PACK_AB_MERGE_C R161, R21, R20, R162 ;  /* 0x0000001415a1723e */ /* 0x000fe200048070a2 */
[----:B------:R-:W-:Y:S01]  /*63c0*/  FFMA R29, R81, R110, R29 ;  /* 0x0000006e511d7223 */ /* 0x000fe2000000001d */
[C---:B------:R-:W-:Y:S01]  /*63d0*/  FMUL R30, R78.reuse, R34 ;  /* 0x000000224e1e7220 */ /* 0x040fe20000400000 */
[----:B------:R-:W-:Y:S01]  /*63e0*/  F2FP.SATFINITE.E4M3.F32.PACK_AB_MERGE_C R163, R31, R26, RZ ;  /* 0x0000001a1fa3723e */ /* 0x000fe200048070ff */
[C---:B------:R-:W-:Y:S01]  /*63f0*/  FMUL R35, R78.reuse, R35 ;  /* 0x000000234e237220 */ /* 0x040fe20000400000 */
[--C-:B------:R-:W-:Y:S02]  /*6400*/  HADD2.F32 R115, -RZ, R116.reuse.H0_H0 ;  /* 0x20000074ff737230 */ /* 0x100fe40000004100 */
[----:B------:R-:W-:Y:S01]  /*6410*/  FFMA R30, R81, R111, R30 ;  /* 0x0000006f511e7223 */ /* 0x000fe2000000001e */
[----:B------:R-:W-:Y:S01]  /*6420*/  F2FP.SATFINITE.E4M3.F32.PACK_AB_MERGE_C R162, R25, R24, R163 ;  /* 0x0000001819a2723e */ /* 0x000fe200048070a3 */
[C---:B------:R-:W-:Y:S01]  /*6430*/  FFMA R35, R81.reuse, R112, R35 ;  /* 0x0000007051237223 */ /* 0x040fe20000000023 */
[C---:B------:R-:W-:Y:S01]  /*6440*/  FFMA R32, R81.reuse, R113, R32 ;  /* 0x0000007151207223 */ /* 0x040fe20000000020 */
[----:B------:R-:W-:Y:S01]  /*6450*/  FFMA R33, R81, R114, R33 ;  /* 0x0000007251217223 */ /* 0x000fe20000000021 */
[----:B------:R-:W-:Y:S02]  /*6460*/  HADD2.F32 R116, -RZ, R116.H1_H1 ;  /* 0x30000074ff747230 */ /* 0x000fe40000004100 */
        /* <DEDUP_REMOVED lines=9> */
[----:B------:R-:W-:Y:S01]  /*6500*/  HADD2.F32 R120, -RZ, R120.H1_H1 ;  /* 0x30000078ff787230 */ /* 0x000fe20000004100 */
[----:B------:R1:W-:Y:S01]  /*6510*/  STS.128 [R178+0x2010], R160 ;  /* 0x002010a0b2007388 */ /* 0x0003e20000000c00 */
[----:B------:R-:W-:Y:S01]  /*6520*/  F2FP.SATFINITE.E4M3.F32.PACK_AB_MERGE_C R184, R39, R34, RZ ;  /* 0x0000002227b8723e */ /* 0x000fe200048070ff */
[C---:B------:R-:W-:Y:S01]  /*6530*/  FMUL R38, R78.reuse, R42 ;  /* 0x0000002a4e267220 */ /* 0x040fe20000400000 */
[C---:B------:R-:W-:Y:S01]  /*6540*/  FMUL R43, R78.reuse, R43 ;  /* 0x0000002b4e2b7220 */ /* 0x040fe20000400000 */
[--C-:B------:R-:W-:Y:S01]  /*6550*/  HADD2.F32 R123, -RZ, R124.reuse.H0_H0 ;  /* 0x2000007cff7b7230 */ /* 0x100fe20000004100 */
[----:B------:R-:W-:Y:S01]  /*6560*/  F2FP.SATFINITE.E4M3.F32.PACK_AB_MERGE_C R184, R33, R32, R184 ;  /* 0x0000002021b8723e */ /* 0x000fe200048070b8 */
[C---:B------:R-:W-:Y:S01]  /*6570*/  FFMA R38, R81.reuse, R119, R38 ;  /* 0x0000007751267223 */ /* 0x040fe20000000026 */
        /* <DEDUP_REMOVED lines=12> */
[C---:B------:R-:W-:Y:S01]  /*6640*/  FFMA R45, R81.reuse, R126, R45 ;  /* 0x0000007e512d7223 */ /* 0x040fe2000000002d */
[----:B------:R-:W-:Y:S02]  /*6650*/  HADD2.F32 R128, -RZ, R128.H1_H1 ;  /* 0x30000080ff807230 */ /* 0x000fe40000004100 */
[C---:B------:R-:W-:Y:S01]  /*6660*/  FMUL R46, R78.reuse, R50 ;  /* 0x000000324e2e7220 */ /* 0x040fe20000400000 */
[C---:B------:R-:W-:Y:S01]  /*6670*/  FMUL R51, R78.reuse, R51 ;  /* 0x000000334e337220 */ /* 0x040fe20000400000 */
[--C-:B------:R-:W-:Y:S02]  /*6680*/  HADD2.F32 R131, -RZ, R132.reuse.H0_H0 ;  /* 0x20000084ff837230 */ /* 0x100fe40000004100 */
[C---:B------:R-:W-:Y:S01]  /*6690*/  FMUL R50, R78.reuse, R54 ;  /* 0x000000364e327220 */ /* 0x040fe20000400000 */
[C---:B------:R-:W-:Y:S01]  /*66a0*/  FFMA R46, R81.reuse, R127, R46 ;  /* 0x0000007f512e7223 */ /* 0x040fe2000000002e */
[----:B------:R-:W-:Y:S02]  /*66b0*/  HADD2.F32 R132, -RZ, R132.H1_H1 ;  /* 0x30000084ff847230 */ /* 0x000fe40000004100 */
[C---:B------:R-:W-:Y:S01]  /*66c0*/  FFMA R51, R81.reuse, R128, R51 ;  /* 0x0000008051337223 */ /* 0x040fe20000000033 */
[C---:B------:R-:W-:Y:S01]  /*66d0*/  FMUL R55, R78.reuse, R55 ;  /* 0x000000374e377220 */ /* 0x040fe20000400000 */
[C---:B------:R-:W-:Y:S01]  /*66e0*/  FFMA R48, R81.reuse, R129, R48 ;  /* 0x0000008151307223 */ /* 0x040fe20000000030 */
[C---:B------:R-:W-:Y:S01]  /*66f0*/  FFMA R49, R81.reuse, R130, R49 ;  /* 0x0000008251317223 */ /* 0x040fe20000000031 */
[--C-:B------:R-:W-:Y:S02]  /*6700*/  HADD2.F32 R135, -RZ, R136.reuse.H0_H0 ;  /* 0x20000088ff877230 */ /* 0x100fe40000004100 */
[C---:B------:R-:W-:Y:S01]  /*6710*/  FFMA R50, R81.reuse, R131, R50 ;  /* 0x0000008351327223 */ /* 0x040fe20000000032 */
[----:B------:R-:W-:Y:S02]  /*6720*/  HADD2.F32 R136, -RZ, R136.H1_H1 ;  /* 0x30000088ff887230 */ /* 0x000fe40000004100 */
[C---:B------:R-:W-:Y:S01]  /*6730*/  FMUL R54, R78.reuse, R58 ;  /* 0x0000003a4e367220 */ /* 0x040fe20000400000 */
        /* <DEDUP_REMOVED lines=16> */
[----:B------:R-:W-:Y:S01]  /*6840*/  FFMA R63, R81, R140, R63 ;  /* 0x0000008c513f7223 */ /* 0x000fe2000000003f */
[----:B------:R-:W-:Y:S01]  /*6850*/  FMUL R67, R78, R67 ;  /* 0x000000434e437220 */ /* 0x000fe20000400000 */
[----:B------:R-:W-:Y:S01]  /*6860*/  F2FP.SATFINITE.E4M3.F32.PACK_AB_MERGE_C R186, R47, R42, RZ ;  /* 0x0000002a2fba723e */ /* 0x000fe200048070ff */
[----:B------:R-:W-:Y:S01]  /*6870*/  FFMA R60, R81, R83, R60 ;  /* 0x00000053513c7223 */ /* 0x000fe2000000003c */
[----:B------:R-:W-:Y:S01]  /*6880*/  F2FP.SATFINITE.E4M3.F32.PACK_AB_MERGE_C R187, R51, R46, RZ ;  /* 0x0000002e33bb723e */ /* 0x000fe200048070ff */
[C---:B------:R-:W-:Y:S01]  /*6890*/  FFMA R61, R81.reuse, R80, R61 ;  /* 0x00000050513d7223 */ /* 0x040fe2000000003d */
[C---:B------:R-:W-:Y:S01]  /*68a0*/  FFMA R62, R81.reuse, R85, R62 ;  /* 0x00000055513e7223 */ /* 0x040fe2000000003e */
[----:B------:R-:W-:Y:S01]  /*68b0*/  FFMA R67, R81, R82, R67 ;  /* 0x0000005251437223 */ /* 0x000fe20000000043 */
[----:B------:R-:W-:Y:S02]  /*68c0*/  F2FP.SATFINITE.E4M3.F32.PACK_AB_MERGE_C R186, R41, R40, R186 ;  /* 0x0000002829ba723e */ /* 0x000fe400048070ba */
[----:B------:R-:W-:Y:S02]  /*68d0*/  F2FP.SATFINITE.E4M3.F32.PACK_AB_MERGE_C R187, R45, R44, R187 ;  /* 0x0000002c2dbb723e */ /* 0x000fe400048070bb */
[----:B------:R-:W-:Y:S02]  /*68e0*/  F2FP.SATFINITE.E4M3.F32.PACK_AB_MERGE_C R188, R55, R50, RZ ;  /* 0x0000003237bc723e */ /* 0x000fe400048070ff */
[----:B------:R-:W-:Y:S01]  /*68f0*/  F2FP.SATFINITE.E4M3.F32.PACK_AB_MERGE_C R189, R59, R54, RZ ;  /* 0x000000363bbd723e */ /* 0x000fe200048070ff */
[----:B------:R1:W-:Y:S01]  /*6900*/  STS.128 [R177+0x2020], R184 ;  /* 0x002020b8b1007388 */ /* 0x0003e20000000c00 */
[----:B------:R-:W-:Y:S02]  /*6910*/  F2FP.SATFINITE.E4M3.F32.PACK_AB_MERGE_C R190, R63, R58, RZ ;  /* 0x0000003a3fbe723e */ /* 0x000fe400048070ff */
[----:B------:R-:W-:Y:S02]  /*6920*/  F2FP.SATFINITE.E4M3.F32.PACK_AB_MERGE_C R182, R67, R62, RZ ;  /* 0x0000003e43b6723e */ /* 0x000fe400048070ff */
[----:B------:R-:W-:Y:S02]  /*6930*/  F2FP.SATFINITE.E4M3.F32.PACK_AB_MERGE_C R188, R49, R48, R188 ;  /* 0x0000003031bc723e */ /* 0x000fe400048070bc */
[----:B------:R-:W-:Y:S02]  /*6940*/  F2FP.SATFINITE.E4M3.F32.PACK_AB_MERGE_C R189, R53, R52, R189 ;  /* 0x0000003435bd723e */ /* 0x000fe400048070bd */
[----:B------:R-:W-:Y:S02]  /*6950*/  F2FP.SATFINITE.E4M3.F32.PACK_AB_MERGE_C R190, R57, R56, R190 ;  /* 0x0000003839be723e */ /* 0x000fe400048070be */
[----:B------:R-:W-:Y:S02]  /*6960*/  F2FP.SATFINITE.E4M3.F32.PACK_AB_MERGE_C R191, R61, R60, R182 ;  /* 0x0000003c3dbf723e */ /* 0x000fe400048070b6 */
[----:B------:R-:W-:Y:S03]  /*6970*/  IADD3 R76, PT, PT, R76, 0x1, RZ ;  /* 0x000000014c4c7810 */ /* 0x000fe60007ffe0ff */
[----:B------:R1:W-:Y:S01]  /*6980*/  STS.128 [R176+0x2030], R188 ;  /* 0x002030bcb0007388 */ /* 0x0003e20000000c00 */
[----:B------:R-:W-:Y:S01]  /*6990*/  @!PT LDS RZ, [RZ] ;  /* 0x00000000fffff984 */ /* 0x000fe20000000800 */
[----:B------:R-:W-:Y:S01]  /*69a0*/  @!PT LDS RZ, [RZ] ;  /* 0x00000000fffff984 */ /* 0x000fe20000000800 */
[----:B------:R-:W-:Y:S01]  /*69b0*/  @!PT LDS RZ, [RZ] ;  /* 0x00000000fffff984 */ /* 0x000fe20000000800 */
[----:B------:R-:W-:Y:S01]  /*69c0*/  @!PT LDS RZ, [RZ] ;  /* 0x00000000fffff984 */ /* 0x000fe20000000800 */
[----:B------:R3:W-:Y:S07]  /*69d0*/  MEMBAR.ALL.CTA ;  /* 0x0000000000007992 */ /* 0x0007ee0000008000 */
[----:B---3--:R-:W3:Y:S02]  /*69e0*/  FENCE.VIEW.ASYNC.S ;  /* 0x00000000000073c6 */ /* 0x008ee40000000000 */
[----:B---3--:R-:W-:Y:S06]  /*69f0*/  BAR.SYNC.DEFER_BLOCKING 0x1, 0x80 ;  /* 0x0042000000007b1d */ /* 0x008fec0000010000 */
[----:B------:R-:W-:Y:S05]  /*6a00*/  @P0 BRA `(.L_x_97) ;  /* 0x0000000000340947 */ /* 0x000fea0003800000 */
[----:B------:R-:W-:Y:S01]  /*6a10*/  UIADD3 UR12, UPT, UPT, UR43, 0x2200, URZ ;  /* 0x000022002b0c7890 */ /* 0x000fe2000fffe0ff */
[----:B------:R-:W-:Y:S01]  /*6a20*/  R2UR UR9, R155 ;  /* 0x000000009b0972ca */ /* 0x000fe200000e0000 */
[----:B------:R-:W-:Y:S01]  /*6a30*/  UIADD3 UR10, UP0, UPT, UR46, 0x680, URZ ;  /* 0x000006802e0a7890 */ /* 0x000fe2000ff1e0ff */
[----:B------:R-:W-:Y:S01]  /*6a40*/  R2UR UR8, R165 ;  /* 0x00000000a50872ca */ /* 0x000fe200000e0000 */
[----:B------:R-:W-:Y:S02]  /*6a50*/  UMOV UR7, UR36 ;  /* 0x0000002400077c82 */ /* 0x000fe40008000000 */
[----:B------:R-:W-:Y:S01]  /*6a60*/  IMAD.U32 R179, RZ, RZ, UR12 ;  /* 0x0000000cffb37e24 */ /* 0x000fe2000f8e00ff */
[----:B------:R-:W-:Y:S04]  /*6a70*/  UIADD3.X UR11, UPT, UPT, URZ, UR47, URZ, UP0, !UPT ;  /* 0x0000002fff0b7290 */ /* 0x000fe800087fe4ff */
[----:B------:R-:W-:Y:S03]  /*6a80*/  R2UR UR4, R179 ;  /* 0x00000000b30472ca */ /* 0x000fe600000e0000 */
[----:B------:R-:W-:Y:S02]  /*6a90*/  USHF.L.U32 UR5, UR9, 0x6, URZ ;  /* 0x0000000609057899 */ /* 0x000fe400080006ff */
[----:B------:R-:W-:Y:S09]  /*6aa0*/  USHF.L.U32 UR6, UR8, 0x7, URZ ;  /* 0x0000000708067899 */ /* 0x000ff200080006ff */
[----:B------:R3:W-:Y:S01]  /*6ab0*/  UTMASTG.3D [UR4], [UR10] ;  /* 0x000000040a0073b5 */ /* 0x0007e20008010000 */
[----:B------:R0:W-:Y:S01]  /*6ac0*/  UTMACMDFLUSH ;  /* 0x00000000000079b7 */ /* 0x0001e20000000000 */
[----:B---3--:R-:W-:Y:S04]  /*6ad0*/  DEPBAR.LE SB0, 0x0 ;  /* 0x000080000000791a */ /* 0x008fe80000000000 */
.L_x_97:
[----:B------:R-:W-:Y:S05]  /*6ae0*/  BSYNC.RECONVERGENT B0 ;  /* 0x0000000000007941 */ /* 0x000fea0003800200 */
.L_x_96:
[----:B------:R-:W-:Y:S01]  /*6af0*/  BAR.SYNC.DEFER_BLOCKING 0x1, 0x80 ;  /* 0x0042000000007b1d */ /* 0x000fe20000010000 */
[----:B------:R-:W-:Y:S01]  /*6b00*/  ISETP.NE.AND P2, PT, R180, RZ, PT ;  /* 0x000000ffb400720c */ /* 0x000fe20003f45270 */
[----:B------:R-:W-:Y:S01]  /*6b10*/  IMAD.IADD R155, R75, 0x1, R143 ;  /* 0x000000014b9b7824 */ /* 0x000fe200078e028f */
[----:B------:R-:W-:Y:S01]  /*6b20*/  ISETP.NE.AND P0, PT, R181, 0x2, PT ;  /* 0x00000002b500780c */ /* 0x000fe20003f05270 */
[----:B------:R-:W-:Y:S01]  /*6b30*/  IMAD.IADD R165, R77, 0x1, R154 ;  /* 0x000000014da57824 */ /* 0x000fe200078e029a */
[----:B------:R-:W-:Y:S02]  /*6b40*/  ISETP.NE.AND P1, PT, R76, 0x4, PT ;  /* 0x000000044c00780c */ /* 0x000fe40003f25270 */
[----:B------:R-:W-:Y:S02]  /*6b50*/  SEL R3, RZ, 0x1, P0 ;  /* 0x00000001ff037807 */ /* 0x000fe40000000000 */
[----:B------:R-:W-:Y:S02]  /*6b60*/  SEL R0, RZ, 0x1, P1 ;  /* 0x00000001ff007807 */ /* 0x000fe40000800000 */
[----:B------:R-:W-:Y:S02]  /*6b70*/  LOP3.LUT R174, R174, R3, RZ, 0x3c, !PT ;  /* 0x00000003aeae7212 */ /* 0x000fe400078e3cff */
[----:B------:R-:W-:Y:S02]  /*6b80*/  LOP3.LUT R175, R175, R0, RZ, 0x3c, !PT ;  /* 0x00000000afaf7212 */ /* 0x000fe400078e3cff */
[----:B------:R-:W-:Y:S02]  /*6b90*/  @P2 R2UR UR36, R171 ;  /* 0x00000000ab2422ca */ /* 0x000fe400000e0000 */
[----:B------:R-:W-:Y:S02]  /*6ba0*/  SEL R181, R181, RZ, P0 ;  /* 0x000000ffb5b57207 */ /* 0x000fe40000000000 */
[----:B------:R-:W-:Y:S01]  /*6bb0*/  SEL R76, R76, RZ, P1 ;  /* 0x000000ff4c4c7207 */ /* 0x000fe20000800000 */
[----:B------:R-:W-:Y:S10]  /*6bc0*/  @P2 BRA `(.L_x_98) ;  /* 0xffffffdc00702947 */ /* 0x000ff4000383ffff */
[----:B------:R-:W-:Y:S05]  /*6bd0*/  EXIT ;  /* 0x000000000000794d */ /* 0x000fea0003800000 */
.L_x_19:
[----:B--2---:R2:W1:Y:S02]  /*6be0*/  SYNCS.PHASECHK.TRANS64.TRYWAIT P0, [R3+URZ+0x110], R2 ;  /* 0x00011002030075a7 */ /* 0x00446400080011ff */
[----:B-1----:R-:W-:Y:S05]  /*6bf0*/  @!P0 NANOSLEEP.SYNCS 0x989680 ;  /* 0x009896800000895d */ /* 0x002fea0003900000 */
[----:B------:R-:W1:Y:S02]  /*6c00*/  @!P0 SYNCS.PHASECHK.TRANS64 P0, [R3+URZ+0x110], R2 ;  /* 0x00011002030085a7 */ /* 0x000e6400080010ff */
[----:B-1----:R-:W-:Y:S05]  /*6c10*/  @!P0 BRA `(.L_x_19) ;  /* 0xfffffffc00f08947 */ /* 0x002fea000383ffff */
[----:B------:R-:W-:Y:S05]  /*6c20*/  BRA `(.L_x_99) ;  /* 0xffffffa800747947 */ /* 0x000fea000383ffff */
.L_x_22:
[----:B-1----:R-:W-:-:S07]  /*6c30*/  MOV R2, UR33 ;  /* 0x0000002100027c02 */ /* 0x002fce0008000f00 */
.L_x_100:
[----:B-1----:R1:W2:Y:S02]  /*6c40*/  SYNCS.PHASECHK.TRANS64.TRYWAIT P0, [R2+URZ+0x40], R5 ;  /* 0x00004005020075a7 */ /* 0x0022a400080011ff */
[----:B--2---:R-:W-:Y:S05]  /*6c50*/  @!P0 NANOSLEEP.SYNCS 0x989680 ;  /* 0x009896800000895d */ /* 0x004fea0003900000 */
[----:B------:R-:W2:Y:S02]  /*6c60*/  @!P0 SYNCS.PHASECHK.TRANS64 P0, [R2+URZ+0x40], R5 ;  /* 0x00004005020085a7 */ /* 0x000ea400080010ff */
[----:B--2---:R-:W-:Y:S05]  /*6c70*/  @!P0 BRA `(.L_x_100) ;  /* 0xfffffffc00f08947 */ /* 0x004fea000383ffff */
[----:B------:R-:W-:Y:S05]  /*6c80*/  BRA `(.L_x_21) ;  /* 0xffffffa800c47947 */ /* 0x000fea000383ffff */
.L_x_28:
[----:B-1----:R-:W-:-:S07]  /*6c90*/  MOV R2, UR17 ;  /* 0x0000001100027c02 */ /* 0x002fce0008000f00 */
.L_x_101:
[----:B-1----:R1:W2:Y:S02]  /*6ca0*/  SYNCS.PHASECHK.TRANS64.TRYWAIT P0, [R2+URZ+0x40], R5 ;  /* 0x00004005020075a7 */ /* 0x0022a400080011ff */
[----:B--2---:R-:W-:Y:S05]  /*6cb0*/  @!P0 NANOSLEEP.SYNCS 0x989680 ;  /* 0x009896800000895d */ /* 0x004fea0003900000 */
[----:B------:R-:W2:Y:S02]  /*6cc0*/  @!P0 SYNCS.PHASECHK.TRANS64 P0, [R2+URZ+0x40], R5 ;  /* 0x00004005020085a7 */ /* 0x000ea400080010ff */
[----:B--2---:R-:W-:Y:S05]  /*6cd0*/  @!P0 BRA `(.L_x_101) ;  /* 0xfffffffc00f08947 */ /* 0x004fea000383ffff */
[----:B------:R-:W-:Y:S05]  /*6ce0*/  BRA `(.L_x_27) ;  /* 0xffffffac006c7947 */ /* 0x000fea000383ffff */
.L_x_32:
[----:B-1----:R1:W2:Y:S02]  /*6cf0*/  SYNCS.PHASECHK.TRANS64.TRYWAIT P0, [R2+URZ+0xa0], R3 ;  /* 0x0000a003020075a7 */ /* 0x0022a400080011ff */
[----:B--2---:R-:W-:Y:S05]  /*6d00*/  @!P0 NANOSLEEP.SYNCS 0x989680 ;  /* 0x009896800000895d */ /* 0x004fea0003900000 */
[----:B------:R-:W2:Y:S02]  /*6d10*/  @!P0 SYNCS.PHASECHK.TRANS64 P0, [R2+URZ+0xa0], R3 ;  /* 0x0000a003020085a7 */ /* 0x000ea400080010ff */
[----:B--2---:R-:W-:Y:S05]  /*6d20*/  @!P0 BRA `(.L_x_32) ;  /* 0xfffffffc00f08947 */ /* 0x004fea000383ffff */
[----:B------:R-:W-:Y:S05]  /*6d30*/  BRA `(.L_x_102) ;  /* 0xffffffac00fc7947 */ /* 0x000fea000383ffff */
.L_x_36:
[----:B----4-:R-:W-:-:S07]  /*6d40*/  MOV R0, UR5 ;  /* 0x0000000500007c02 */ /* 0x010fce0008000f00 */
.L_x_103:
[----:B-1----:R1:W2:Y:S02]  /*6d50*/  SYNCS.PHASECHK.TRANS64.TRYWAIT P0, [R0+URZ], R3 ;  /* 0x00000003000075a7 */ /* 0x0022a400080011ff */
[----:B--2---:R-:W-:Y:S05]  /*6d60*/  @!P0 NANOSLEEP.SYNCS 0x989680 ;  /* 0x009896800000895d */ /* 0x004fea0003900000 */
[----:B------:R-:W2:Y:S02]  /*6d70*/  @!P0 SYNCS.PHASECHK.TRANS64 P0, [R0+URZ], R3 ;  /* 0x00000003000085a7 */ /* 0x000ea400080010ff */
[----:B--2---:R-:W-:Y:S05]  /*6d80*/  @!P0 BRA `(.L_x_103) ;  /* 0xfffffffc00f08947 */ /* 0x004fea000383ffff */
[----:B------:R-:W-:Y:S05]  /*6d90*/  BRA `(.L_x_104) ;  /* 0xffffffb4006c7947 */ /* 0x000fea000383ffff */
.L_x_37:
[----:B----4-:R-:W-:-:S07]  /*6da0*/  MOV R0, UR5 ;  /* 0x0000000500007c02 */ /* 0x010fce0008000f00 */
.L_x_105:
[----:B-1----:R1:W2:Y:S02]  /*6db0*/  SYNCS.PHASECHK.TRANS64.TRYWAIT P0, [R0+URZ], R3 ;  /* 0x00000003000075a7 */ /* 0x0022a400080011ff */
[----:B--2---:R-:W-:Y:S05]  /*6dc0*/  @!P0 NANOSLEEP.SYNCS 0x989680 ;  /* 0x009896800000895d */ /* 0x004fea0003900000 */
[----:B------:R-:W2:Y:S02]  /*6dd0*/  @!P0 SYNCS.PHASECHK.TRANS64 P0, [R0+URZ], R3 ;  /* 0x00000003000085a7 */ /* 0x000ea400080010ff */
[----:B--2---:R-:W-:Y:S05]  /*6de0*/  @!P0 BRA `(.L_x_105) ;  /* 0xfffffffc00f08947 */ /* 0x004fea000383ffff */
[----:B------:R-:W-:Y:S05]  /*6df0*/  BRA `(.L_x_106) ;  /* 0xffffffb400787947 */ /* 0x000fea000383ffff */
.L_x_38:
[----:B----4-:R-:W-:-:S07]  /*6e00*/  MOV R0, UR5 ;  /* 0x0000000500007c02 */ /* 0x010fce0008000f00 */
.L_x_107:
[----:B-1----:R1:W2:Y:S02]  /*6e10*/  SYNCS.PHASECHK.TRANS64.TRYWAIT P0, [R0+URZ], R3 ;  /* 0x00000003000075a7 */ /* 0x0022a400080011ff */
[----:B--2---:R-:W-:Y:S05]  /*6e20*/  @!P0 NANOSLEEP.SYNCS 0x989680 ;  /* 0x009896800000895d */ /* 0x004fea0003900000 */
[----:B------:R-:W2:Y:S02]  /*6e30*/  @!P0 SYNCS.PHASECHK.TRANS64 P0, [R0+URZ], R3 ;  /* 0x00000003000085a7 */ /* 0x000ea400080010ff */
[----:B--2---:R-:W-:Y:S05]  /*6e40*/  @!P0 BRA `(.L_x_107) ;  /* 0xfffffffc00f08947 */ /* 0x004fea000383ffff */
[----:B------:R-:W-:Y:S05]  /*6e50*/  BRA `(.L_x_108) ;  /* 0xffffffb400847947 */ /* 0x000fea000383ffff */
.L_x_39:
[----:B----4-:R-:W-:-:S07]  /*6e60*/  MOV R0, UR5 ;  /* 0x0000000500007c02 */ /* 0x010fce0008000f00 */
.L_x_109:
[----:B-1----:R1:W2:Y:S02]  /*6e70*/  SYNCS.PHASECHK.TRANS64.TRYWAIT P0, [R0+URZ], R3 ;  /* 0x00000003000075a7 */ /* 0x0022a400080011ff */
[----:B--2---:R-:W-:Y:S05]  /*6e80*/  @!P0 NANOSLEEP.SYNCS 0x989680 ;  /* 0x009896800000895d */ /* 0x004fea0003900000 */
[----:B------:R-:W2:Y:S02]  /*6e90*/  @!P0 SYNCS.PHASECHK.TRANS64 P0, [R0+URZ], R3 ;  /* 0x00000003000085a7 */ /* 0x000ea400080010ff */
[----:B--2---:R-:W-:Y:S05]  /*6ea0*/  @!P0 BRA `(.L_x_109) ;  /* 0xfffffffc00f08947 */ /* 0x004fea000383ffff */
[----:B------:R-:W-:Y:S05]  /*6eb0*/  BRA `(.L_x_110) ;  /* 0xffffffb400907947 */ /* 0x000fea000383ffff */
.L_x_40:
[----:B----4-:R-:W-:-:S07]  /*6ec0*/  MOV R0, UR5 ;  /* 0x0000000500007c02 */ /* 0x010fce0008000f00 */
.L_x_111:
[----:B-1----:R1:W2:Y:S02]  /*6ed0*/  SYNCS.PHASECHK.TRANS64.TRYWAIT P0, [R0+URZ], R3 ;  /* 0x00000003000075a7 */ /* 0x0022a400080011ff */
[----:B--2---:R-:W-:Y:S05]  /*6ee0*/  @!P0 NANOSLEEP.SYNCS 0x989680 ;  /* 0x009896800000895d */ /* 0x004fea0003900000 */
[----:B------:R-:W2:Y:S02]  /*6ef0*/  @!P0 SYNCS.PHASECHK.TRANS64 P0, [R0+URZ], R3 ;  /* 0x00000003000085a7 */ /* 0x000ea400080010ff */
[----:B--2---:R-:W-:Y:S05]  /*6f00*/  @!P0 BRA `(.L_x_111) ;  /* 0xfffffffc00f08947 */ /* 0x004fea000383ffff */
[----:B------:R-:W-:Y:S05]  /*6f10*/  BRA `(.L_x_112) ;  /* 0xffffffb4009c7947 */ /* 0x000fea000383ffff */
.L_x_41:
[----:B----4-:R-:W-:-:S07]  /*6f20*/  MOV R0, UR5 ;  /* 0x0000000500007c02 */ /* 0x010fce0008000f00 */
.L_x_113:
[----:B-1----:R1:W2:Y:S02]  /*6f30*/  SYNCS.PHASECHK.TRANS64.TRYWAIT P0, [R0+URZ], R3 ;  /* 0x00000003000075a7 */ /* 0x0022a400080011ff */
[----:B--2---:R-:W-:Y:S05]  /*6f40*/  @!P0 NANOSLEEP.SYNCS 0x989680 ;  /* 0x009896800000895d */ /* 0x004fea0003900000 */
[----:B------:R-:W2:Y:S02]  /*6f50*/  @!P0 SYNCS.PHASECHK.TRANS64 P0, [R0+URZ], R3 ;  /* 0x00000003000085a7 */ /* 0x000ea400080010ff */
[----:B--2---:R-:W-:Y:S05]  /*6f60*/  @!P0 BRA `(.L_x_113) ;  /* 0xfffffffc00f08947 */ /* 0x004fea000383ffff */
[----:B------:R-:W-:Y:S05]  /*6f70*/  BRA `(.L_x_114) ;  /* 0xffffffb400a87947 */ /* 0x000fea000383ffff */
.L_x_42:
[----:B----4-:R-:W-:-:S07]  /*6f80*/  MOV R0, UR5 ;  /* 0x0000000500007c02 */ /* 0x010fce0008000f00 */
.L_x_115:
[----:B-1----:R1:W2:Y:S02]  /*6f90*/  SYNCS.PHASECHK.TRANS64.TRYWAIT P0, [R0+URZ], R3 ;  /* 0x00000003000075a7 */ /* 0x0022a400080011ff */
[----:B--2---:R-:W-:Y:S05]  /*6fa0*/  @!P0 NANOSLEEP.SYNCS 0x989680 ;  /* 0x009896800000895d */ /* 0x004fea0003900000 */
[----:B------:R-:W2:Y:S02]  /*6fb0*/  @!P0 SYNCS.PHASECHK.TRANS64 P0, [R0+URZ], R3 ;  /* 0x00000003000085a7 */ /* 0x000ea400080010ff */
[----:B--2---:R-:W-:Y:S05]  /*6fc0*/  @!P0 BRA `(.L_x_115) ;  /* 0xfffffffc00f08947 */ /* 0x004fea000383ffff */
[----:B------:R-:W-:Y:S05]  /*6fd0*/  BRA `(.L_x_116) ;  /* 0xffffffb400b47947 */ /* 0x000fea000383ffff */
.L_x_45:
[----:B-1----:R1:W2:Y:S02]  /*6fe0*/  SYNCS.PHASECHK.TRANS64.TRYWAIT P0, [R0+URZ+0x100], R5 ;  /* 0x00010005000075a7 */ /* 0x0022a400080011ff */
[----:B--2---:R-:W-:Y:S05]  /*6ff0*/  @!P0 NANOSLEEP.SYNCS 0x989680 ;  /* 0x009896800000895d */ /* 0x004fea0003900000 */
[----:B------:R-:W2:Y:S02]  /*7000*/  @!P0 SYNCS.PHASECHK.TRANS64 P0, [R0+URZ+0x100], R5 ;  /* 0x00010005000085a7 */ /* 0x000ea400080010ff */
[----:B--2---:R-:W-:Y:S05]  /*7010*/  @!P0 BRA `(.L_x_45) ;  /* 0xfffffffc00f08947 */ /* 0x004fea000383ffff */
[----:B------:R-:W-:Y:S05]  /*7020*/  BRA `(.L_x_117) ;  /* 0xffffffb800107947 */ /* 0x000fea000383ffff */
.L_x_46:
[----:B------:R-:W-:-:S07]  /*7030*/  MOV R0, UR5 ;  /* 0x0000000500007c02 */ /* 0x000fce0008000f00 */
.L_x_118:
[----:B-1----:R1:W2:Y:S02]  /*7040*/  SYNCS.PHASECHK.TRANS64.TRYWAIT P0, [R0+URZ+0xb0], R5 ;  /* 0x0000b005000075a7 */ /* 0x0022a400080011ff */
[----:B--2---:R-:W-:Y:S05]  /*7050*/  @!P0 NANOSLEEP.SYNCS 0x989680 ;  /* 0x009896800000895d */ /* 0x004fea0003900000 */
[----:B------:R-:W2:Y:S02]  /*7060*/  @!P0 SYNCS.PHASECHK.TRANS64 P0, [R0+URZ+0xb0], R5 ;  /* 0x0000b005000085a7 */ /* 0x000ea400080010ff */
[----:B--2---:R-:W-:Y:S05]  /*7070*/  @!P0 BRA `(.L_x_118) ;  /* 0xfffffffc00f08947 */ /* 0x004fea000383ffff */
[----:B------:R-:W-:Y:S05]  /*7080*/  BRA `(.L_x_119) ;  /* 0xffffffb800207947 */ /* 0x000fea000383ffff */
.L_x_47:
[----:B-1----:R1:W2:Y:S02]  /*7090*/  SYNCS.PHASECHK.TRANS64.TRYWAIT P1, [R0+URZ+0xa0], R5 ;  /* 0x0000a005000075a7 */ /* 0x0022a400080211ff */
[----:B--2---:R-:W-:Y:S05]  /*70a0*/  @!P1 NANOSLEEP.SYNCS 0x989680 ;  /* 0x009896800000995d */ /* 0x004fea0003900000 */
[----:B------:R-:W2:Y:S02]  /*70b0*/  @!P1 SYNCS.PHASECHK.TRANS64 P1, [R0+URZ+0xa0], R5 ;  /* 0x0000a005000095a7 */ /* 0x000ea400080210ff */
[----:B--2---:R-:W-:Y:S05]  /*70c0*/  @!P1 BRA `(.L_x_47) ;  /* 0xfffffffc00f09947 */ /* 0x004fea000383ffff */
[----:B------:R-:W-:Y:S05]  /*70d0*/  BRA `(.L_x_120) ;  /* 0xffffffb800507947 */ /* 0x000fea000383ffff */
.L_x_50:
[----:B------:R-:W-:-:S07]  /*70e0*/  MOV R0, UR5 ;  /* 0x0000000500007c02 */ /* 0x000fce0008000f00 */
.L_x_121:
[----:B-1----:R1:W2:Y:S02]  /*70f0*/  SYNCS.PHASECHK.TRANS64.TRYWAIT P0, [R0+URZ+0xb0], R3 ;  /* 0x0000b003000075a7 */ /* 0x0022a400080011ff */
[----:B--2---:R-:W-:Y:S05]  /*7100*/  @!P0 NANOSLEEP.SYNCS 0x989680 ;  /* 0x009896800000895d */ /* 0x004fea0003900000 */
[----:B------:R-:W2:Y:S02]  /*7110*/  @!P0 SYNCS.PHASECHK.TRANS64 P0, [R0+URZ+0xb0], R3 ;  /* 0x0000b003000085a7 */ /* 0x000ea400080010ff */
[----:B--2---:R-:W-:Y:S05]  /*7120*/  @!P0 BRA `(.L_x_121) ;  /* 0xfffffffc00f08947 */ /* 0x004fea000383ffff */
[----:B------:R-:W-:Y:S05]  /*7130*/  BRA `(.L_x_49) ;  /* 0xffffffb800a47947 */ /* 0x000fea000383ffff */
.L_x_57:
[----:B-1----:R1:W2:Y:S02]  /*7140*/  SYNCS.PHASECHK.TRANS64.TRYWAIT P1, [R0+URZ+0xa0], R5 ;  /* 0x0000a005000075a7 */ /* 0x0022a400080211ff */
[----:B--2---:R-:W-:Y:S05]  /*7150*/  @!P1 NANOSLEEP.SYNCS 0x989680 ;  /* 0x009896800000995d */ /* 0x004fea0003900000 */
[----:B------:R-:W2:Y:S02]  /*7160*/  @!P1 SYNCS.PHASECHK.TRANS64 P1, [R0+URZ+0xa0], R5 ;  /* 0x0000a005000095a7 */ /* 0x000ea400080210ff */
[----:B--2---:R-:W-:Y:S05]  /*7170*/  @!P1 BRA `(.L_x_57) ;  /* 0xfffffffc00f09947 */ /* 0x004fea000383ffff */
[----:B------:R-:W-:Y:S05]  /*7180*/  BRA `(.L_x_122) ;  /* 0xffffffc0000c7947 */ /* 0x000fea000383ffff */
.L_x_58:
[----:B------:R-:W-:-:S07]  /*7190*/  MOV R3, UR7 ;  /* 0x0000000700037c02 */ /* 0x000fce0008000f00 */
.L_x_123:
[----:B-1----:R1:W2:Y:S02]  /*71a0*/  SYNCS.PHASECHK.TRANS64.TRYWAIT P0, [R3+URZ+0xe0], R0 ;  /* 0x0000e000030075a7 */ /* 0x0022a400080011ff */
[----:B--2---:R-:W-:Y:S05]  /*71b0*/  @!P0 NANOSLEEP.SYNCS 0x989680 ;  /* 0x009896800000895d */ /* 0x004fea0003900000 */
[----:B------:R-:W2:Y:S02]  /*71c0*/  @!P0 SYNCS.PHASECHK.TRANS64 P0, [R3+URZ+0xe0], R0 ;  /* 0x0000e000030085a7 */ /* 0x000ea400080010ff */
[----:B--2---:R-:W-:Y:S05]  /*71d0*/  @!P0 BRA `(.L_x_123) ;  /* 0xfffffffc00f08947 */ /* 0x004fea000383ffff */
[----:B------:R-:W-:Y:S05]  /*71e0*/  BRA `(.L_x_124) ;  /* 0xffffffc000447947 */ /* 0x000fea000383ffff */
.L_x_61:
[----:B------:R-:W-:Y:S07]  /*71f0*/  MOV R0, UR6 ;  /* 0x0000000600007c02 */ /* 0x000fee0008000f00 */
.L_x_125:
[----:B-1----:R1:W2:Y:S02]  /*7200*/  SYNCS.PHASECHK.TRANS64.TRYWAIT P0, [R0+URZ], R3 ;  /* 0x00000003000075a7 */ /* 0x0022a400080011ff */
[----:B--2---:R-:W-:Y:S05]  /*7210*/  @!P0 NANOSLEEP.SYNCS 0x989680 ;  /* 0x009896800000895d */ /* 0x004fea0003900000 */
[----:B------:R-:W2:Y:S02]  /*7220*/  @!P0 SYNCS.PHASECHK.TRANS64 P0, [R0+URZ], R3 ;  /* 0x00000003000085a7 */ /* 0x000ea400080010ff */
[----:B--2---:R-:W-:Y:S05]  /*7230*/  @!P0 BRA `(.L_x_125) ;  /* 0xfffffffc00f08947 */ /* 0x004fea000383ffff */
[----:B------:R-:W-:Y:S05]  /*7240*/  BRA `(.L_x_60) ;  /* 0xffffffc000607947 */ /* 0x000fea000383ffff */
.L_x_64:
[----:B------:R-:W-:-:S07]  /*7250*/  MOV R0, UR6 ;  /* 0x0000000600007c02 */ /* 0x000fce0008000f00 */
.L_x_126:
[----:B--2---:R2:W4:Y:S02]  /*7260*/  SYNCS.PHASECHK.TRANS64.TRYWAIT P0, [R0+URZ], R3 ;  /* 0x00000003000075a7 */ /* 0x00452400080011ff */
[----:B----4-:R-:W-:Y:S05]  /*7270*/  @!P0 NANOSLEEP.SYNCS 0x989680 ;  /* 0x009896800000895d */ /* 0x010fea0003900000 */
[----:B------:R-:W4:Y:S02]  /*7280*/  @!P0 SYNCS.PHASECHK.TRANS64 P0, [R0+URZ], R3 ;  /* 0x00000003000085a7 */ /* 0x000f2400080010ff */
[----:B----4-:R-:W-:Y:S05]  /*7290*/  @!P0 BRA `(.L_x_126) ;  /* 0xfffffffc00f08947 */ /* 0x010fea000383ffff */
[----:B------:R-:W-:Y:S05]  /*72a0*/  BRA `(.L_x_127) ;  /* 0xffffffc4003c7947 */ /* 0x000fea000383ffff */
.L_x_65:
[----:B------:R-:W-:-:S07]  /*72b0*/  MOV R0, UR6 ;  /* 0x0000000600007c02 */ /* 0x000fce0008000f00 */
.L_x_128:
[----:B-1----:R1:W2:Y:S02]  /*72c0*/  SYNCS.PHASECHK.TRANS64.TRYWAIT P0, [R0+URZ], R3 ;  /* 0x00000003000075a7 */ /* 0x0022a400080011ff */
[----:B--2---:R-:W-:Y:S05]  /*72d0*/  @!P0 NANOSLEEP.SYNCS 0x989680 ;  /* 0x009896800000895d */ /* 0x004fea0003900000 */
[----:B------:R-:W2:Y:S02]  /*72e0*/  @!P0 SYNCS.PHASECHK.TRANS64 P0, [R0+URZ], R3 ;  /* 0x00000003000085a7 */ /* 0x000ea400080010ff */
[----:B--2---:R-:W-:Y:S05]  /*72f0*/  @!P0 BRA `(.L_x_128) ;  /* 0xfffffffc00f08947 */ /* 0x004fea000383ffff */
[----:B------:R-:W-:Y:S05]  /*7300*/  BRA `(.L_x_129) ;  /* 0xffffffc400487947 */ /* 0x000fea000383ffff */
.L_x_66:
[----:B------:R-:W-:-:S07]  /*7310*/  MOV R0, UR6 ;  /* 0x0000000600007c02 */ /* 0x000fce0008000f00 */
.L_x_130:
[----:B-1----:R1:W2:Y:S02]  /*7320*/  SYNCS.PHASECHK.TRANS64.TRYWAIT P0, [R0+URZ], R3 ;  /* 0x00000003000075a7 */ /* 0x0022a400080011ff */
[----:B--2---:R-:W-:Y:S05]  /*7330*/  @!P0 NANOSLEEP.SYNCS 0x989680 ;  /* 0x009896800000895d */ /* 0x004fea0003900000 */
[----:B------:R-:W2:Y:S02]  /*7340*/  @!P0 SYNCS.PHASECHK.TRANS64 P0, [R0+URZ], R3 ;  /* 0x00000003000085a7 */ /* 0x000ea400080010ff */
[----:B--2---:R-:W-:Y:S05]  /*7350*/  @!P0 BRA `(.L_x_130) ;  /* 0xfffffffc00f08947 */ /* 0x004fea000383ffff */
[----:B------:R-:W-:Y:S05]  /*7360*/  BRA `(.L_x_131) ;  /* 0xffffffc400547947 */ /* 0x000fea000383ffff */
.L_x_67:
[----:B------:R-:W-:-:S07]  /*7370*/  MOV R0, UR7 ;  /* 0x0000000700007c02 */ /* 0x000fce0008000f00 */
.L_x_132:
[----:B-1----:R1:W2:Y:S02]  /*7380*/  SYNCS.PHASECHK.TRANS64.TRYWAIT P0, [R0+URZ], R3 ;  /* 0x00000003000075a7 */ /* 0x0022a400080011ff */
[----:B--2---:R-:W-:Y:S05]  /*7390*/  @!P0 NANOSLEEP.SYNCS 0x989680 ;  /* 0x009896800000895d */ /* 0x004fea0003900000 */
[----:B------:R-:W2:Y:S02]  /*73a0*/  @!P0 SYNCS.PHASECHK.TRANS64 P0, [R0+URZ], R3 ;  /* 0x00000003000085a7 */ /* 0x000ea400080010ff */
[----:B--2---:R-:W-:Y:S05]  /*73b0*/  @!P0 BRA `(.L_x_132) ;  /* 0xfffffffc00f08947 */ /* 0x004fea000383ffff */
[----:B------:R-:W-:Y:S05]  /*73c0*/  BRA `(.L_x_133) ;  /* 0xffffffc400607947 */ /* 0x000fea000383ffff */
.L_x_72:
[----:B---3--:R3:W1:Y:S02]  /*73d0*/  SYNCS.PHASECHK.TRANS64.TRYWAIT P0, [R0+URZ+0xa0], R3 ;  /* 0x0000a003000075a7 */ /* 0x00866400080011ff */
[----:B-1----:R-:W-:Y:S05]  /*73e0*/  @!P0 NANOSLEEP.SYNCS 0x989680 ;  /* 0x009896800000895d */ /* 0x002fea0003900000 */
[----:B------:R-:W1:Y:S02]  /*73f0*/  @!P0 SYNCS.PHASECHK.TRANS64 P0, [R0+URZ+0xa0], R3 ;  /* 0x0000a003000085a7 */ /* 0x000e6400080010ff */
[----:B-1----:R-:W-:Y:S05]  /*7400*/  @!P0 BRA `(.L_x_72) ;  /* 0xfffffffc00f08947 */ /* 0x002fea000383ffff */
[----:B------:R-:W-:Y:S05]  /*7410*/  BRA `(.L_x_134) ;  /* 0xffffffc8005c7947 */ /* 0x000fea000383ffff */
.L_x_75:
[----:B------:R-:W-:Y:S07]  /*7420*/  MOV R0, UR6 ;  /* 0x0000000600007c02 */ /* 0x000fee0008000f00 */
.L_x_135:
[----:B-1----:R1:W3:Y:S02]  /*7430*/  SYNCS.PHASECHK.TRANS64.TRYWAIT P0, [R0+URZ+0x98], R3 ;  /* 0x00009803000075a7 */ /* 0x0022e400080011ff */
[----:B---3--:R-:W-:Y:S05]  /*7440*/  @!P0 NANOSLEEP.SYNCS 0x989680 ;  /* 0x009896800000895d */ /* 0x008fea0003900000 */
[----:B------:R-:W3:Y:S02]  /*7450*/  @!P0 SYNCS.PHASECHK.TRANS64 P0, [R0+URZ+0x98], R3 ;  /* 0x00009803000085a7 */ /* 0x000ee400080010ff */
[----:B---3--:R-:W-:Y:S05]  /*7460*/  @!P0 BRA `(.L_x_135) ;  /* 0xfffffffc00f08947 */ /* 0x008fea000383ffff */
[----:B------:R-:W-:Y:S05]  /*7470*/  BRA `(.L_x_74) ;  /* 0xffffffcc00487947 */ /* 0x000fea000383ffff */
.L_x_78:
[----:B------:R-:W-:Y:S07]  /*7480*/  MOV R3, UR6 ;  /* 0x0000000600037c02 */ /* 0x000fee0008000f00 */
.L_x_136:
[----:B-1----:R1:W2:Y:S02]  /*7490*/  SYNCS.PHASECHK.TRANS64.TRYWAIT P2, [R3+URZ+0x88], R26 ;  /* 0x0000881a030075a7 */ /* 0x0022a400080411ff */
[----:B--2---:R-:W-:Y:S05]  /*74a0*/  @!P2 NANOSLEEP.SYNCS 0x989680 ;  /* 0x009896800000a95d */ /* 0x004fea0003900000 */
[----:B------:R-:W2:Y:S02]  /*74b0*/  @!P2 SYNCS.PHASECHK.TRANS64 P2, [R3+URZ+0x88], R26 ;  /* 0x0000881a0300a5a7 */ /* 0x000ea400080410ff */
[----:B--2---:R-:W-:Y:S05]  /*74c0*/  @!P2 BRA `(.L_x_136) ;  /* 0xfffffffc00f0a947 */ /* 0x004fea000383ffff */
[----:B------:R-:W-:Y:S05]  /*74d0*/  BRA `(.L_x_137) ;  /* 0xffffffcc00dc7947 */ /* 0x000fea000383ffff */
.L_x_81:
[----:B--2---:R2:W4:Y:S02]  /*74e0*/  SYNCS.PHASECHK.TRANS64.TRYWAIT P0, [R0+URZ+0xa0], R3 ;  /* 0x0000a003000075a7 */ /* 0x00452400080011ff */
[----:B----4-:R-:W-:Y:S05]  /*74f0*/  @!P0 NANOSLEEP.SYNCS 0x989680 ;  /* 0x009896800000895d */ /* 0x010fea0003900000 */
[----:B------:R-:W4:Y:S02]  /*7500*/  @!P0 SYNCS.PHASECHK.TRANS64 P0, [R0+URZ+0xa0], R3 ;  /* 0x0000a003000085a7 */ /* 0x000f2400080010ff */
[----:B----4-:R-:W-:Y:S05]  /*7510*/  @!P0 BRA `(.L_x_81) ;  /* 0xfffffffc00f08947 */ /* 0x010fea000383ffff */
[----:B------:R-:W-:Y:S05]  /*7520*/  BRA `(.L_x_138) ;  /* 0xffffffd4002c7947 */ /* 0x000fea000383ffff */
.L_x_92:
[----:B-1----:R-:W-:Y:S04]  /*7530*/  MOV R0, UR43 ;  /* 0x0000002b00007c02 */ /* 0x002fe80008000f00 */
[----:B------:R1:W2:Y:S03]  /*7540*/  SYNCS.PHASECHK.TRANS64.TRYWAIT P1, [R0+URZ+0x80], R3 ;  /* 0x00008003000075a7 */ /* 0x0002a600080211ff */
[----:B--2---:R-:W-:Y:S05]  /*7550*/  @!P1 NANOSLEEP.SYNCS 0x989680 ;  /* 0x009896800000995d */ /* 0x004fea0003900000 */
[----:B------:R-:W2:Y:S02]  /*7560*/  @!P1 SYNCS.PHASECHK.TRANS64 P1, [R0+URZ+0x80], R3 ;  /* 0x00008003000095a7 */ /* 0x000ea400080210ff */
[----:B--2---:R-:W-:Y:S05]  /*7570*/  @!P1 BRA `(.L_x_92) ;  /* 0xfffffffc00ec9947 */ /* 0x004fea000383ffff */
[----:B------:R-:W-:Y:S05]  /*7580*/  BRA `(.L_x_91) ;  /* 0xffffffe000287947 */ /* 0x000fea000383ffff */
.L_x_94:
[----:B------:R1:W1:Y:S02]  /*7590*/  SYNCS.PHASECHK.TRANS64.TRYWAIT P1, [R156+URZ+0xc0], R5 ;  /* 0x0000c0059c0075a7 */ /* 0x00026400080211ff */
[----:B-1----:R-:W-:Y:S05]  /*75a0*/  @!P1 NANOSLEEP.SYNCS 0x989680 ;  /* 0x009896800000995d */ /* 0x002fea0003900000 */
[----:B------:R-:W1:Y:S02]  /*75b0*/  @!P1 SYNCS.PHASECHK.TRANS64 P1, [R156+URZ+0xc0], R5 ;  /* 0x0000c0059c0095a7 */ /* 0x000e6400080210ff */
[----:B-1----:R-:W-:Y:S05]  /*75c0*/  @!P1 BRA `(.L_x_94) ;  /* 0xfffffffc00f09947 */ /* 0x002fea000383ffff */
[----:B------:R-:W-:Y:S05]  /*75d0*/  BRA `(.L_x_93) ;  /* 0xffffffe0006c7947 */ /* 0x000fea000383ffff */
        .weak           $__internal_0_$__cuda_sm10x_tcgen05_guardrail_trap_col_being_dealloced_not_returned_by_alloc
        .type           $__internal_0_$__cuda_sm10x_tcgen05_guardrail_trap_col_being_dealloced_not_returned_by_alloc,@function
        .size           $__internal_0_$__cuda_sm10x_tcgen05_guardrail_trap_col_being_dealloced_not_returned_by_alloc,($__internal_1_$__cuda_sm10x_tcgen05_guardrail_trap_phase_invalid_during_alloc - $__internal_0_$__cuda_sm10x_tcgen05_guardrail_trap_col_being_dealloced_not_returned_by_alloc)
$__internal_0_$__cuda_sm10x_tcgen05_guardrail_trap_col_being_dealloced_not_returned_by_alloc:
[----:B------:R-:W-:Y:S05]  /*75e0*/  BPT.TRAP 0x1 ;  /* 0x000000040000795c */ /* 0x000fea0000300000 */
[----:B------:R-:W-:-:S04]  /*75f0*/  HFMA2 R3, -RZ, RZ, 0, 0 ;  /* 0x00000000ff037431 */ /* 0x000fc800000001ff */
[----:B------:R-:W-:Y:S05]  /*7600*/  RET.REL.NODEC R2 `(_ZN7cutlass13device_kernelINS_4gemm6kernel13GemmUniversalIN4cute5tupleIJiiiiEEENS1_10collective13CollectiveMmaINS1_35MainloopSm100TmaUmmaWarpSpecializedILi8ELi2ELi4ENS5_IJNS4_1CILi1EEESB_SB_EEEEENS5_IJNSA_ILi128EEENSA_ILi64EEESE_EEENS_12float_e4m3_tENS5_IJSB_llEEESH_SI_NS4_8TiledMMAINS4_8MMA_AtomIJNS4_10MMA_TraitsINS4_19SM100_MMA_F8F6F4_SSEJSH_SH_fSE_SF_NS4_17integral_constantINS4_4UMMA5MajorELSP_1EEESQ_NSN_INSO_7ScaleInELSR_0EEESS_EEEEEENS4_6LayoutISC_NS5_IJNSA_ILi0EEESW_SW_EEEEENS5_IJNS4_10UnderscoreESZ_SZ_EEEEENS4_13SM90_TMA_LOADENS4_14ComposedLayoutINS4_7SwizzleILi3ELi4ELi3EEENS4_18smem_ptr_flag_bitsILi8EEENSV_INS5_IJSE_NSA_ILi8EEEEEENS5_IJSB_SE_EEEEEEEvNS4_8identityES12_NS13_INS14_ILi2ELi4ELi3EEES17_NSV_INS5_IJSF_S18_EEENS5_IJSB_SF_EEEEEEEvS1D_EENS_8epilogue10collective18CollectiveEpilogueINS1K_23Sm100TmaWarpSpecializedILi1ELi1ELi64ELb0ELb0EEEJSG_NS5_IJNSV_ISE_SB_EENSV_ISF_SB_EEEEESH_NS5_IJlSB_lEEESH_S1S_NS1K_6fusion15FusionCallbacksIS1O_NS1T_17LinearCombinationISH_fSH_fLNS_15FloatRoundStyleE2EEESG_S1R_JEEENS4_5SM1004TMEM4LOAD26SM100_TMEM_LOAD_32dp32b64xES12_NS13_IS1E_S17_NSV_INS5_IJS18_SF_EEENS5_IJSF_SB_EEEEEEENS4_39AutoVectorizingCopyWithAssumedAlignmentILi128EEENS4_14SM90_TMA_STOREES26_S28_S28_EEEvvEEEEvNT_6ParamsE) ;  /* 0xffffff88027c7950 */ /* 0x000fea0003c3ffff */
        .weak           $__internal_1_$__cuda_sm10x_tcgen05_guardrail_trap_phase_invalid_during_alloc
        .type           $__internal_1_$__cuda_sm10x_tcgen05_guardrail_trap_phase_invalid_during_alloc,@function
        .size           $__internal_1_$__cuda_sm10x_tcgen05_guardrail_trap_phase_invalid_during_alloc,($__internal_2_$__cuda_sm10x_tcgen05_guardrail_trap_unallocated_columns_being_dealloced - $__internal_1_$__cuda_sm10x_tcgen05_guardrail_trap_phase_invalid_during_alloc)
$__internal_1_$__cuda_sm10x_tcgen05_guardrail_trap_phase_invalid_during_alloc:
[----:B------:R-:W-:Y:S05]  /*7610*/  BPT.TRAP 0x1 ;  /* 0x000000040000795c */ /* 0x000fea0000300000 */
[----:B------:R-:W-:-:S04]  /*7620*/  MOV R3, 0x0 ;  /* 0x0000000000037802 */ /* 0x000fc80000000f00 */
[----:B------:R-:W-:Y:S05]  /*7630*/  RET.REL.NODEC R2 `(_ZN7cutlass13device_kernelINS_4gemm6kernel13GemmUniversalIN4cute5tupleIJiiiiEEENS1_10collective13CollectiveMmaINS1_35MainloopSm100TmaUmmaWarpSpecializedILi8ELi2ELi4ENS5_IJNS4_1CILi1EEESB_SB_EEEEENS5_IJNSA_ILi128EEENSA_ILi64EEESE_EEENS_12float_e4m3_tENS5_IJSB_llEEESH_SI_NS4_8TiledMMAINS4_8MMA_AtomIJNS4_10MMA_TraitsINS4_19SM100_MMA_F8F6F4_SSEJSH_SH_fSE_SF_NS4_17integral_constantINS4_4UMMA5MajorELSP_1EEESQ_NSN_INSO_7ScaleInELSR_0EEESS_EEEEEENS4_6LayoutISC_NS5_IJNSA_ILi0EEESW_SW_EEEEENS5_IJNS4_10UnderscoreESZ_SZ_EEEEENS4_13SM90_TMA_LOADENS4_14ComposedLayoutINS4_7SwizzleILi3ELi4ELi3EEENS4_18smem_ptr_flag_bitsILi8EEENSV_INS5_IJSE_NSA_ILi8EEEEEENS5_IJSB_SE_EEEEEEEvNS4_8identityES12_NS13_INS14_ILi2ELi4ELi3EEES17_NSV_INS5_IJSF_S18_EEENS5_IJSB_SF_EEEEEEEvS1D_EENS_8epilogue10collective18CollectiveEpilogueINS1K_23Sm100TmaWarpSpecializedILi1ELi1ELi64ELb0ELb0EEEJSG_NS5_IJNSV_ISE_SB_EENSV_ISF_SB_EEEEESH_NS5_IJlSB_lEEESH_S1S_NS1K_6fusion15FusionCallbacksIS1O_NS1T_17LinearCombinationISH_fSH_fLNS_15FloatRoundStyleE2EEESG_S1R_JEEENS4_5SM1004TMEM4LOAD26SM100_TMEM_LOAD_32dp32b64xES12_NS13_IS1E_S17_NSV_INS5_IJS18_SF_EEENS5_IJSF_SB_EEEEEEENS4_39AutoVectorizingCopyWithAssumedAlignmentILi128EEENS4_14SM90_TMA_STOREES26_S28_S28_EEEvvEEEEvNT_6ParamsE) ;  /* 0xffffff8802707950 */ /* 0x000fea0003c3ffff */
        .weak           $__internal_2_$__cuda_sm10x_tcgen05_guardrail_trap_unallocated_columns_being_dealloced
        .type           $__internal_2_$__cuda_sm10x_tcgen05_guardrail_trap_unallocated_columns_being_dealloced,@function
        .size           $__internal_2_$__cuda_sm10x_tcgen05_guardrail_trap_unallocated_columns_being_dealloced,(.L_x_140 - $__internal_2_$__cuda_sm10x_tcgen05_guardrail_trap_unallocated_columns_being_dealloced)
$__internal_2_$__cuda_sm10x_tcgen05_guardrail_trap_unallocated_columns_being_dealloced:
[----:B------:R-:W-:Y:S05]  /*7640*/  BPT.TRAP 0x1 ;  /* 0x000000040000795c */ /* 0x000fea0000300000 */
[----:B------:R-:W-:-:S04]  /*7650*/  HFMA2 R3, -RZ, RZ, 0, 0 ;  /* 0x00000000ff037431 */ /* 0x000fc800000001ff */
[----:B------:R-:W-:Y:S05]  /*7660*/  RET.REL.NODEC R2 `(_ZN7cutlass13device_kernelINS_4gemm6kernel13GemmUniversalIN4cute5tupleIJiiiiEEENS1_10collective13CollectiveMmaINS1_35MainloopSm100TmaUmmaWarpSpecializedILi8ELi2ELi4ENS5_IJNS4_1CILi1EEESB_SB_EEEEENS5_IJNSA_ILi128EEENSA_ILi64EEESE_EEENS_12float_e4m3_tENS5_IJSB_llEEESH_SI_NS4_8TiledMMAINS4_8MMA_AtomIJNS4_10MMA_TraitsINS4_19SM100_MMA_F8F6F4_SSEJSH_SH_fSE_SF_NS4_17integral_constantINS4_4UMMA5MajorELSP_1EEESQ_NSN_INSO_7ScaleInELSR_0EEESS_EEEEEENS4_6LayoutISC_NS5_IJNSA_ILi0EEESW_SW_EEEEENS5_IJNS4_10UnderscoreESZ_SZ_EEEEENS4_13SM90_TMA_LOADENS4_14ComposedLayoutINS4_7SwizzleILi3ELi4ELi3EEENS4_18smem_ptr_flag_bitsILi8EEENSV_INS5_IJSE_NSA_ILi8EEEEEENS5_IJSB_SE_EEEEEEEvNS4_8identityES12_NS13_INS14_ILi2ELi4ELi3EEES17_NSV_INS5_IJSF_S18_EEENS5_IJSB_SF_EEEEEEEvS1D_EENS_8epilogue10collective18CollectiveEpilogueINS1K_23Sm100TmaWarpSpecializedILi1ELi1ELi64ELb0ELb0EEEJSG_NS5_IJNSV_ISE_SB_EENSV_ISF_SB_EEEEESH_NS5_IJlSB_lEEESH_S1S_NS1K_6fusion15FusionCallbacksIS1O_NS1T_17LinearCombinationISH_fSH_fLNS_15FloatRoundStyleE2EEESG_S1R_JEEENS4_5SM1004TMEM4LOAD26SM100_TMEM_LOAD_32dp32b64xES12_NS13_IS1E_S17_NSV_INS5_IJS18_SF_EEENS5_IJSF_SB_EEEEEEENS4_39AutoVectorizingCopyWithAssumedAlignmentILi128EEENS4_14SM90_TMA_STOREES26_S28_S28_EEEvvEEEEvNT_6ParamsE) ;  /* 0xffffff8802647950 */ /* 0x000fea0003c3ffff */
.L_x_139:
[----:B------:R-:W-:-:S00]  /*7670*/  BRA `(.L_x_139) ;  /* 0xfffffffc00fc7947 */ /* 0x000fc0000383ffff */
[----:B------:R-:W-:-:S00]  /*7680*/  NOP ;  /* 0x0000000000007918 */ /* 0x000fc00000000000 */
[----:B------:R-:W-:-:S00]  /*7690*/  NOP ;  /* 0x0000000000007918 */ /* 0x000fc00000000000 */
[----:B------:R-:W-:-:S00]  /*76a0*/  NOP ;  /* 0x0000000000007918 */ /* 0x000fc00000000000 */
[----:B------:R-:W-:-:S00]  /*76b0*/  NOP ;  /* 0x0000000000007918 */ /* 0x000fc00000000000 */
[----:B------:R-:W-:-:S00]  /*76c0*/  NOP ;  /* 0x0000000000007918 */ /* 0x000fc00000000000 */
[----:B------:R-:W-:-:S00]  /*76d0*/  NOP ;  /* 0x0000000000007918 */ /* 0x000fc00000000000 */
[----:B------:R-:W-:-:S00]  /*76e0*/  NOP ;  /* 0x0000000000007918 */ /* 0x000fc00000000000 */
[----:B------:R-:W-:-:S00]  /*76f0*/  NOP ;  /* 0x0000000000007918 */ /* 0x000fc00000000000 */
.L_x_140:


//--------------------- .nv.global.init           --------------------------
	.section	.nv.global.init,"aw",@progbits
.nv.global.init:
	.type		$str$27,@object
	.size		$str$27,($str$28 - $str$27)
$str$27:
        /*0000*/ 	.byte	0x28, 0x61, 0x64, 0x64, 0x72, 0x65, 0x73, 0x73, 0x20, 0x26, 0x20, 0x6d, 0x61, 0x73, 0x6b, 0x29
        /*0010*/ 	.byte	0x20, 0x3d, 0x3d, 0x20, 0x30, 0x00
	.type		$str$28,@object
	.size		$str$28,($str$26 - $str$28)
$str$28:
        /*0016*/ 	.byte	0x2f, 0x74, 0x6d, 0x70, 0x2f, 0x63, 0x75, 0x74, 0x6c, 0x61, 0x73, 0x73, 0x5f, 0x73, 0x77, 0x65
        /*0026*/ 	.byte	0x65, 0x70, 0x5f, 0x73, 0x72, 0x63, 0x2f, 0x69, 0x6e, 0x63, 0x6c, 0x75, 0x64, 0x65, 0x2f, 0x63
        /*0036*/ 	.byte	0x75, 0x74, 0x65, 0x2f, 0x70, 0x6f, 0x69, 0x6e, 0x74, 0x65, 0x72, 0x5f, 0x66, 0x6c, 0x61, 0x67
        /*0046*/ 	.byte	0x67, 0x65, 0x64, 0x2e, 0x68, 0x70, 0x70, 0x00
	.type		$str$26,@object
	.size		$str$26,($str$25 - $str$26)
$str$26:
        /*004e*/ 	.byte	0x2f, 0x74, 0x6d, 0x70, 0x2f, 0x63, 0x75, 0x74, 0x6c, 0x61, 0x73, 0x73, 0x5f, 0x73, 0x77, 0x65
        /*005e*/ 	.byte	0x65, 0x70, 0x5f, 0x73, 0x72, 0x63, 0x2f, 0x69, 0x6e, 0x63, 0x6c, 0x75, 0x64, 0x65, 0x2f, 0x63
        /*006e*/ 	.byte	0x75, 0x74, 0x65, 0x2f, 0x61, 0x74, 0x6f, 0x6d, 0x2f, 0x63, 0x6f, 0x70, 0x79, 0x5f, 0x74, 0x72
        /*007e*/ 	.byte	0x61, 0x69, 0x74, 0x73, 0x5f, 0x73, 0x6d, 0x31, 0x30, 0x30, 0x2e, 0x68, 0x70, 0x70, 0x00
	.type		$str$25,@object
	.size		$str$25,(__unnamed_1 - $str$25)
$str$25:
        /*008d*/ 	.byte	0x28, 0x28, 0x75, 0x69, 0x6e, 0x74, 0x33, 0x32, 0x5f, 0x74, 0x28, 0x74, 0x68, 0x72, 0x65, 0x61
        /*009d*/ 	.byte	0x64, 0x49, 0x64, 0x78, 0x2e, 0x78, 0x29, 0x20, 0x2f, 0x20, 0x33, 0x32, 0x29, 0x20, 0x25, 0x20
        /*00ad*/ 	.byte	0x34, 0x29, 0x20, 0x3d, 0x3d, 0x20, 0x28, 0x28, 0x28, 0x74, 0x6d, 0x65, 0x6d, 0x5f, 0x61, 0x64
        /*00bd*/ 	.byte	0x64, 0x72, 0x20, 0x3e, 0x3e, 0x20, 0x31, 0x36, 0x29, 0x20, 0x2f, 0x20, 0x33, 0x32, 0x29, 0x20
        /*00cd*/ 	.byte	0x25, 0x20, 0x34, 0x29, 0x00
	.type		__unnamed_1,@object
	.size		__unnamed_1,(__unnamed_2 - __unnamed_1)
__unnamed_1:
        /*00d2*/ 	.byte	0x61, 0x75, 0x74, 0x6f, 0x20, 0x63, 0x75, 0x74, 0x65, 0x3a, 0x3a, 0x61, 0x73, 0x5f, 0x70, 0x6f
        /* <DEDUP_REMOVED lines=24> */
        /*0262*/ 	.byte	0x43, 0x3c, 0x38, 0x31, 0x39, 0x32, 0x3e, 0x3e, 0x3e, 0x3e, 0x5d, 0x00
	.type		__unnamed_2,@object
	.size		__unnamed_2,(.L_2 - __unnamed_2)
__unnamed_2:
        /* <DEDUP_REMOVED lines=42> */
        /*050e*/ 	.byte	0x3e, 0x3e, 0x3e, 0x3e, 0x5d, 0x00
.L_2:


//--------------------- .nv.shared._ZN7cutlass13device_kernelINS_4gemm6kernel13GemmUniversalIN4cute5tupleIJiiiiEEENS1_10collective13CollectiveMmaINS1_35MainloopSm100TmaUmmaWarpSpecializedILi8ELi2ELi4ENS5_IJNS4_1CILi1EEESB_SB_EEEEENS5_IJNSA_ILi128EEENSA_ILi64EEESE_EEENS_12float_e4m3_tENS5_IJSB_llEEESH_SI_NS4_8TiledMMAINS4_8MMA_AtomIJNS4_10MMA_TraitsINS4_19SM100_MMA_F8F6F4_SSEJSH_SH_fSE_SF_NS4_17integral_constantINS4_4UMMA5MajorELSP_1EEESQ_NSN_INSO_7ScaleInELSR_0EEESS_EEEEEENS4_6LayoutISC_NS5_IJNSA_ILi0EEESW_SW_EEEEENS5_IJNS4_10UnderscoreESZ_SZ_EEEEENS4_13SM90_TMA_LOADENS4_14ComposedLayoutINS4_7SwizzleILi3ELi4ELi3EEENS4_18smem_ptr_flag_bitsILi8EEENSV_INS5_IJSE_NSA_ILi8EEEEEENS5_IJSB_SE_EEEEEEEvNS4_8identityES12_NS13_INS14_ILi2ELi4ELi3EEES17_NSV_INS5_IJSF_S18_EEENS5_IJSB_SF_EEEEEEEvS1D_EENS_8epilogue10collective18CollectiveEpilogueINS1K_23Sm100TmaWarpSpecializedILi1ELi1ELi64ELb0ELb0EEEJSG_NS5_IJNSV_ISE_SB_EENSV_ISF_SB_EEEEESH_NS5_IJlSB_lEEESH_S1S_NS1K_6fusion15FusionCallbacksIS1O_NS1T_17LinearCombinationISH_fSH_fLNS_15FloatRoundStyleE2EEESG_S1R_JEEENS4_5SM1004TMEM4LOAD26SM100_TMEM_LOAD_32dp32b64xES12_NS13_IS1E_S17_NSV_INS5_IJS18_SF_EEENS5_IJSF_SB_EEEEEEENS4_39AutoVectorizingCopyWithAssumedAlignmentILi128EEENS4_14SM90_TMA_STOREES26_S28_S28_EEEvvEEEEvNT_6ParamsE --------------------------
	.section	.nv.shared._ZN7cutlass13device_kernelINS_4gemm6kernel13GemmUniversalIN4cute5tupleIJiiiiEEENS1_10collective13CollectiveMmaINS1_35MainloopSm100TmaUmmaWarpSpecializedILi8ELi2ELi4ENS5_IJNS4_1CILi1EEESB_SB_EEEEENS5_IJNSA_ILi128EEENSA_ILi64EEESE_EEENS_12float_e4m3_tENS5_IJSB_llEEESH_SI_NS4_8TiledMMAINS4_8MMA_AtomIJNS4_10MMA_TraitsINS4_19SM100_MMA_F8F6F4_SSEJSH_SH_fSE_SF_NS4_17integral_constantINS4_4UMMA5MajorELSP_1EEESQ_NSN_INSO_7ScaleInELSR_0EEESS_EEEEEENS4_6LayoutISC_NS5_IJNSA_ILi0EEESW_SW_EEEEENS5_IJNS4_10UnderscoreESZ_SZ_EEEEENS4_13SM90_TMA_LOADENS4_14ComposedLayoutINS4_7SwizzleILi3ELi4ELi3EEENS4_18smem_ptr_flag_bitsILi8EEENSV_INS5_IJSE_NSA_ILi8EEEEEENS5_IJSB_SE_EEEEEEEvNS4_8identityES12_NS13_INS14_ILi2ELi4ELi3EEES17_NSV_INS5_IJSF_S18_EEENS5_IJSB_SF_EEEEEEEvS1D_EENS_8epilogue10collective18CollectiveEpilogueINS1K_23Sm100TmaWarpSpecializedILi1ELi1ELi64ELb0ELb0EEEJSG_NS5_IJNSV_ISE_SB_EENSV_ISF_SB_EEEEESH_NS5_IJlSB_lEEESH_S1S_NS1K_6fusion15FusionCallbacksIS1O_NS1T_17LinearCombinationISH_fSH_fLNS_15FloatRoundStyleE2EEESG_S1R_JEEENS4_5SM1004TMEM4LOAD26SM100_TMEM_LOAD_32dp32b64xES12_NS13_IS1E_S17_NSV_INS5_IJS18_SF_EEENS5_IJSF_SB_EEEEEEENS4_39AutoVectorizingCopyWithAssumedAlignmentILi128EEENS4_14SM90_TMA_STOREES26_S28_S28_EEEvvEEEEvNT_6ParamsE,"aw",@nobits
	.sectionflags	@""
	.align	16
	.zero		1024


//--------------------- .nv.shared.reserved.0     --------------------------
	.section	.nv.shared.reserved.0,"aw",@nobits
	.weak		__nv_reservedSMEM_offset_0_alias
	.size		__nv_reservedSMEM_offset_0_alias, 0, 64
	.other		__nv_reservedSMEM_offset_0_alias,@"STO_CUDA_RESERVED_SHARED STV_DEFAULT"
__nv_reservedSMEM_offset_0_alias:
	.zero		0
.nv.shared.reserved.0:
	.zero		64
	.weak		__nv_reservedSMEM_tcgen05_partition
	.type		__nv_reservedSMEM_tcgen05_partition,@object
	.size		__nv_reservedSMEM_tcgen05_partition,(.L_0 - __nv_reservedSMEM_tcgen05_partition)
__nv_reservedSMEM_tcgen05_partition:
	.zero		32
.L_0:


//--------------------- .nv.global                --------------------------
	.section	.nv.global,"aw",@nobits
.nv.global:
	.type		_ZN40_INTERNAL_3feb6dbb_4_k_cu_0e858cc0_346104cute1_E,@object
	.size		_ZN40_INTERNAL_3feb6dbb_4_k_cu_0e858cc0_346104cute1_E,(_ZN40_INTERNAL_3feb6dbb_4_k_cu_0e858cc0_346104cuda3std3__45__cpo6cbeginE - _ZN40_INTERNAL_3feb6dbb_4_k_cu_0e858cc0_346104cute1_E)
_ZN40_INTERNAL_3feb6dbb_4_k_cu_0e858cc0_346104cute1_E:
	.zero		1
	.type		_ZN40_INTERNAL_3feb6dbb_4_k_cu_0e858cc0_346104cuda3std3__45__cpo6cbeginE,@object
	.size		_ZN40_INTERNAL_3feb6dbb_4_k_cu_0e858cc0_346104cuda3std3__45__cpo6cbeginE,(_ZN40_INTERNAL_3feb6dbb_4_k_cu_0e858cc0_346104cuda3std3__48in_placeE - _ZN40_INTERNAL_3feb6dbb_4_k_cu_0e858cc0_346104cuda3std3__45__cpo6cbeginE)
_ZN40_INTERNAL_3feb6dbb_4_k_cu_0e858cc0_346104cuda3std3__45__cpo6cbeginE:
	.zero		1
	.type		_ZN40_INTERNAL_3feb6dbb_4_k_cu_0e858cc0_346104cuda3std3__48in_placeE,@object
	.size		_ZN40_INTERNAL_3feb6dbb_4_k_cu_0e858cc0_346104cuda3std3__48in_placeE,(_ZN40_INTERNAL_3feb6dbb_4_k_cu_0e858cc0_346104cuda3std6ranges3__45__cpo9iter_moveE - _ZN40_INTERNAL_3feb6dbb_4_k_cu_0e858cc0_346104cuda3std3__48in_placeE)
_ZN40_INTERNAL_3feb6dbb_4_k_cu_0e858cc0_346104cuda3std3__48in_placeE:
	.zero		1
	.type		_ZN40_INTERNAL_3feb6dbb_4_k_cu_0e858cc0_346104cuda3std6ranges3__45__cpo9iter_moveE,@object
	.size		_ZN40_INTERNAL_3feb6dbb_4_k_cu_0e858cc0_346104cuda3std6ranges3__45__cpo9iter_moveE,(_ZN40_INTERNAL_3feb6dbb_4_k_cu_0e858cc0_346104cuda3std3__45__cpo5beginE - _ZN40_INTERNAL_3feb6dbb_4_k_cu_0e858cc0_346104cuda3std6ranges3__45__cpo9iter_moveE)
_ZN40_INTERNAL_3feb6dbb_4_k_cu_0e858cc0_346104cuda3std6ranges3__45__cpo9iter_moveE:
	.zero		1
	.type		_ZN40_INTERNAL_3feb6dbb_4_k_cu_0e858cc0_346104cuda3std3__45__cpo5beginE,@object
	.size		_ZN40_INTERNAL_3feb6dbb_4_k_cu_0e858cc0_346104cuda3std3__45__cpo5beginE,(_ZN40_INTERNAL_3feb6dbb_4_k_cu_0e858cc0_346104cuda3std3__442_GLOBAL__N__3feb6dbb_4_k_cu_0e858cc0_346106ignoreE - _ZN40_INTERNAL_3feb6dbb_4_k_cu_0e858cc0_346104cuda3std3__45__cpo5beginE)
_ZN40_INTERNAL_3feb6dbb_4_k_cu_0e858cc0_346104cuda3std3__45__cpo5beginE:
	.zero		1
	.type		_ZN40_INTERNAL_3feb6dbb_4_k_cu_0e858cc0_346104cuda3std3__442_GLOBAL__N__3feb6dbb_4_k_cu_0e858cc0_346106ignoreE,@object
	.size		_ZN40_INTERNAL_3feb6dbb_4_k_cu_0e858cc0_346104cuda3std3__442_GLOBAL__N__3feb6dbb_4_k_cu_0e858cc0_346106ignoreE,(_ZN40_INTERNAL_3feb6dbb_4_k_cu_0e858cc0_346104cute7productE - _ZN40_INTERNAL_3feb6dbb_4_k_cu_0e858cc0_346104cuda3std3__442_GLOBAL__N__3feb6dbb_4_k_cu_0e858cc0_346106ignoreE)
_ZN40_INTERNAL_3feb6dbb_4_k_cu_0e858cc0_346104cuda3std3__442_GLOBAL__N__3feb6dbb_4_k_cu_0e858cc0_346106ignoreE:
	.zero		1
	.type		_ZN40_INTERNAL_3feb6dbb_4_k_cu_0e858cc0_346104cute7productE,@object
	.size		_ZN40_INTERNAL_3feb6dbb_4_k_cu_0e858cc0_346104cute7productE,(_ZN40_INTERNAL_3feb6dbb_4_k_cu_0e858cc0_346104cuda3std3__45__cpo3endE - _ZN40_INTERNAL_3feb6dbb_4_k_cu_0e858cc0_346104cute7productE)
_ZN40_INTERNAL_3feb6dbb_4_k_cu_0e858cc0_346104cute7productE:
	.zero		1
	.type		_ZN40_INTERNAL_3feb6dbb_4_k_cu_0e858cc0_346104cuda3std3__45__cpo3endE,@object
	.size		_ZN40_INTERNAL_3feb6dbb_4_k_cu_0e858cc0_346104cuda3std3__45__cpo3endE,(_ZN40_INTERNAL_3feb6dbb_4_k_cu_0e858cc0_346104cuda3std3__419piecewise_constructE - _ZN40_INTERNAL_3feb6dbb_4_k_cu_0e858cc0_346104cuda3std3__45__cpo3endE)
_ZN40_INTERNAL_3feb6dbb_4_k_cu_0e858cc0_346104cuda3std3__45__cpo3endE:
	.zero		1
	.type		_ZN40_INTERNAL_3feb6dbb_4_k_cu_0e858cc0_346104cuda3std3__419piecewise_constructE,@object
	.size		_ZN40_INTERNAL_3feb6dbb_4_k_cu_0e858cc0_346104cuda3std3__419piecewise_constructE,(_ZN40_INTERNAL_3feb6dbb_4_k_cu_0e858cc0_346104cuda3std3__45__cpo4cendE - _ZN40_INTERNAL_3feb6dbb_4_k_cu_0e858cc0_346104cuda3std3__419piecewise_constructE)
_ZN40_INTERNAL_3feb6dbb_4_k_cu_0e858cc0_346104cuda3std3__419piecewise_constructE:
	.zero		1
	.type		_ZN40_INTERNAL_3feb6dbb_4_k_cu_0e858cc0_346104cuda3std3__45__cpo4cendE,@object
	.size		_ZN40_INTERNAL_3feb6dbb_4_k_cu_0e858cc0_346104cuda3std3__45__cpo4cendE,(_ZN40_INTERNAL_3feb6dbb_4_k_cu_0e858cc0_346104cuda3std6ranges3__45__cpo4swapE - _ZN40_INTERNAL_3feb6dbb_4_k_cu_0e858cc0_346104cuda3std3__45__cpo4cendE)
_ZN40_INTERNAL_3feb6dbb_4_k_cu_0e858cc0_346104cuda3std3__45__cpo4cendE:
	.zero		1
	.type		_ZN40_INTERNAL_3feb6dbb_4_k_cu_0e858cc0_346104cuda3std6ranges3__45__cpo4swapE,@object
	.size		_ZN40_INTERNAL_3feb6dbb_4_k_cu_0e858cc0_346104cuda3std6ranges3__45__cpo4swapE,(.L_10 - _ZN40_INTERNAL_3feb6dbb_4_k_cu_0e858cc0_346104cuda3std6ranges3__45__cpo4swapE)
_ZN40_INTERNAL_3feb6dbb_4_k_cu_0e858cc0_346104cuda3std6ranges3__45__cpo4swapE:
	.zero		1
.L_10:


//--------------------- .nv.constant0._ZN7cutlass13device_kernelINS_4gemm6kernel13GemmUniversalIN4cute5tupleIJiiiiEEENS1_10collective13CollectiveMmaINS1_35MainloopSm100TmaUmmaWarpSpecializedILi8ELi2ELi4ENS5_IJNS4_1CILi1EEESB_SB_EEEEENS5_IJNSA_ILi128EEENSA_ILi64EEESE_EEENS_12float_e4m3_tENS5_IJSB_llEEESH_SI_NS4_8TiledMMAINS4_8MMA_AtomIJNS4_10MMA_TraitsINS4_19SM100_MMA_F8F6F4_SSEJSH_SH_fSE_SF_NS4_17integral_constantINS4_4UMMA5MajorELSP_1EEESQ_NSN_INSO_7ScaleInELSR_0EEESS_EEEEEENS4_6LayoutISC_NS5_IJNSA_ILi0EEESW_SW_EEEEENS5_IJNS4_10UnderscoreESZ_SZ_EEEEENS4_13SM90_TMA_LOADENS4_14ComposedLayoutINS4_7SwizzleILi3ELi4ELi3EEENS4_18smem_ptr_flag_bitsILi8EEENSV_INS5_IJSE_NSA_ILi8EEEEEENS5_IJSB_SE_EEEEEEEvNS4_8identityES12_NS13_INS14_ILi2ELi4ELi3EEES17_NSV_INS5_IJSF_S18_EEENS5_IJSB_SF_EEEEEEEvS1D_EENS_8epilogue10collective18CollectiveEpilogueINS1K_23Sm100TmaWarpSpecializedILi1ELi1ELi64ELb0ELb0EEEJSG_NS5_IJNSV_ISE_SB_EENSV_ISF_SB_EEEEESH_NS5_IJlSB_lEEESH_S1S_NS1K_6fusion15FusionCallbacksIS1O_NS1T_17LinearCombinationISH_fSH_fLNS_15FloatRoundStyleE2EEESG_S1R_JEEENS4_5SM1004TMEM4LOAD26SM100_TMEM_LOAD_32dp32b64xES12_NS13_IS1E_S17_NSV_INS5_IJS18_SF_EEENS5_IJSF_SB_EEEEEEENS4_39AutoVectorizingCopyWithAssumedAlignmentILi128EEENS4_14SM90_TMA_STOREES26_S28_S28_EEEvvEEEEvNT_6ParamsE --------------------------
	.section	.nv.constant0._ZN7cutlass13device_kernelINS_4gemm6kernel13GemmUniversalIN4cute5tupleIJiiiiEEENS1_10collective13CollectiveMmaINS1_35MainloopSm100TmaUmmaWarpSpecializedILi8ELi2ELi4ENS5_IJNS4_1CILi1EEESB_SB_EEEEENS5_IJNSA_ILi128EEENSA_ILi64EEESE_EEENS_12float_e4m3_tENS5_IJSB_llEEESH_SI_NS4_8TiledMMAINS4_8MMA_AtomIJNS4_10MMA_TraitsINS4_19SM100_MMA_F8F6F4_SSEJSH_SH_fSE_SF_NS4_17integral_constantINS4_4UMMA5MajorELSP_1EEESQ_NSN_INSO_7ScaleInELSR_0EEESS_EEEEEENS4_6LayoutISC_NS5_IJNSA_ILi0EEESW_SW_EEEEENS5_IJNS4_10UnderscoreESZ_SZ_EEEEENS4_13SM90_TMA_LOADENS4_14ComposedLayoutINS4_7SwizzleILi3ELi4ELi3EEENS4_18smem_ptr_flag_bitsILi8EEENSV_INS5_IJSE_NSA_ILi8EEEEEENS5_IJSB_SE_EEEEEEEvNS4_8identityES12_NS13_INS14_ILi2ELi4ELi3EEES17_NSV_INS5_IJSF_S18_EEENS5_IJSB_SF_EEEEEEEvS1D_EENS_8epilogue10collective18CollectiveEpilogueINS1K_23Sm100TmaWarpSpecializedILi1ELi1ELi64ELb0ELb0EEEJSG_NS5_IJNSV_ISE_SB_EENSV_ISF_SB_EEEEESH_NS5_IJlSB_lEEESH_S1S_NS1K_6fusion15FusionCallbacksIS1O_NS1T_17LinearCombinationISH_fSH_fLNS_15FloatRoundStyleE2EEESG_S1R_JEEENS4_5SM1004TMEM4LOAD26SM100_TMEM_LOAD_32dp32b64xES12_NS13_IS1E_S17_NSV_INS5_IJS18_SF_EEENS5_IJSF_SB_EEEEEEENS4_39AutoVectorizingCopyWithAssumedAlignmentILi128EEENS4_14SM90_TMA_STOREES26_S28_S28_EEEvvEEEEvNT_6ParamsE,"a",@progbits
	.sectionflags	@""
	.align	4
.nv.constant0._ZN7cutlass13device_kernelINS_4gemm6kernel13GemmUniversalIN4cute5tupleIJiiiiEEENS1_10collective13CollectiveMmaINS1_35MainloopSm100TmaUmmaWarpSpecializedILi8ELi2ELi4ENS5_IJNS4_1CILi1EEESB_SB_EEEEENS5_IJNSA_ILi128EEENSA_ILi64EEESE_EEENS_12float_e4m3_tENS5_IJSB_llEEESH_SI_NS4_8TiledMMAINS4_8MMA_AtomIJNS4_10MMA_TraitsINS4_19SM100_MMA_F8F6F4_SSEJSH_SH_fSE_SF_NS4_17integral_constantINS4_4UMMA5MajorELSP_1EEESQ_NSN_INSO_7ScaleInELSR_0EEESS_EEEEEENS4_6LayoutISC_NS5_IJNSA_ILi0EEESW_SW_EEEEENS5_IJNS4_10UnderscoreESZ_SZ_EEEEENS4_13SM90_TMA_LOADENS4_14ComposedLayoutINS4_7SwizzleILi3ELi4ELi3EEENS4_18smem_ptr_flag_bitsILi8EEENSV_INS5_IJSE_NSA_ILi8EEEEEENS5_IJSB_SE_EEEEEEEvNS4_8identityES12_NS13_INS14_ILi2ELi4ELi3EEES17_NSV_INS5_IJSF_S18_EEENS5_IJSB_SF_EEEEEEEvS1D_EENS_8epilogue10collective18CollectiveEpilogueINS1K_23Sm100TmaWarpSpecializedILi1ELi1ELi64ELb0ELb0EEEJSG_NS5_IJNSV_ISE_SB_EENSV_ISF_SB_EEEEESH_NS5_IJlSB_lEEESH_S1S_NS1K_6fusion15FusionCallbacksIS1O_NS1T_17LinearCombinationISH_fSH_fLNS_15FloatRoundStyleE2EEESG_S1R_JEEENS4_5SM1004TMEM4LOAD26SM100_TMEM_LOAD_32dp32b64xES12_NS13_IS1E_S17_NSV_INS5_IJS18_SF_EEENS5_IJSF_SB_EEEEEEENS4_39AutoVectorizingCopyWithAssumedAlignmentILi128EEENS4_14SM90_TMA_STOREES26_S28_S28_EEEvvEEEEvNT_6ParamsE:
	.zero		2944


//--------------------- SYMBOLS --------------------------

	.type		.nv.reservedSmem.offset0,@object
	.size		.nv.reservedSmem.offset0,0x4
	.type		.nv.reservedSmem.cap,@object
	.size		.nv.reservedSmem.cap,0x4
	.type		__assertfail,@function
